def matmul_kernel(
    a_ptr,
    b_ptr,
    c_ptr,
    M,
    N,
    K,
    stride_am,
    stride_ak,
    stride_bk,
    stride_bn,
    stride_cm,
    stride_cn,
    BLOCK_M: tl.constexpr,
    BLOCK_N: tl.constexpr,
    BLOCK_K: tl.constexpr,
    GROUP_M: tl.constexpr,
):
    pid = tl.program_id(axis=0)
    num_pid_m = tl.cdiv(M, BLOCK_M)
    num_pid_n = tl.cdiv(N, BLOCK_N)
    num_pid_in_group = GROUP_M * num_pid_n
    group_id = pid // num_pid_in_group
    first_pid_m = group_id * GROUP_M
    group_size_m = min(num_pid_m - first_pid_m, GROUP_M)
    pid_m = first_pid_m + ((pid % num_pid_in_group) % group_size_m)
    pid_n = (pid % num_pid_in_group) // group_size_m

    offs_am = (pid_m * BLOCK_M + tl.arange(0, BLOCK_M)) % M
    offs_bn = (pid_n * BLOCK_N + tl.arange(0, BLOCK_N)) % N
    offs_k = tl.arange(0, BLOCK_K)
    a_ptrs = a_ptr + offs_am[:, None] * stride_am + offs_k[None, :] * stride_ak
    b_ptrs = b_ptr + offs_k[:, None] * stride_bk + offs_bn[None, :] * stride_bn

    acc = tl.zeros((BLOCK_M, BLOCK_N), dtype=tl.float32)
    for kk in range(0, tl.cdiv(K, BLOCK_K)):
        a = tl.load(a_ptrs, mask=offs_k[None, :] < K - kk * BLOCK_K, other=0.0)
        b = tl.load(b_ptrs, mask=offs_k[:, None] < K - kk * BLOCK_K, other=0.0)
        acc = tl.dot(a, b, acc)
        a_ptrs += BLOCK_K * stride_ak
        b_ptrs += BLOCK_K * stride_bk

    c = acc.to(c_ptr.dtype.element_ty)
    offs_cm = pid_m * BLOCK_M + tl.arange(0, BLOCK_M)
    offs_cn = pid_n * BLOCK_N + tl.arange(0, BLOCK_N)
    c_ptrs = c_ptr + offs_cm[:, None] * stride_cm + offs_cn[None, :] * stride_cn
    mask = (offs_cm[:, None] < M) & (offs_cn[None, :] < N)
    tl.store(c_ptrs, c, mask=mask)

# config = {"BLOCK_K": 128, "BLOCK_M": 128, "BLOCK_N": 64, "GROUP_M": 8, "arch": "sm_100", "dtype": "fp16", "num_ctas": 2, "num_stages": 3, "num_warps": 4}
# arch = sm_100


// ===== COMPILED SASS (sm_100a) =====

	.target	sm_100a

	.elftype	@"ET_EXEC"


//--------------------- .note.nv.tkinfo           --------------------------
	.section	.note.nv.tkinfo,"",@"SHT_NOTE"
	.sectionflags	@"SHF_NOTE_NV_TKINFO"
	.tkinfo
        /*0018*/ 	.word	0x00000081
        /*0030*/ 	.string	""
        /*0030*/ 	.string	"ptxas-blackwell"
        /*0030*/ 	.string	"Cuda compilation tools, release 12.9, V12.9.86"
        /*0030*/ 	.string	"Build cuda_12.9.r12.9/compiler.36037853_0"
        /*0030*/ 	.string	"-v  -suppress-debug-info  -lineinfo  -arch sm_100a "



//--------------------- .note.nv.cuver            --------------------------
	.section	.note.nv.cuver,"",@"SHT_NOTE"
	.sectionflags	@"SHF_NOTE_NV_CUVER"
        /*0018*/ 	.short	0x0001
        /*001a*/ 	.short	0x0064
        /*001c*/ 	.short	0x0001
        /*001e*/ 	.short	0x0000
        /*0020*/ 	.short	0x0001
        /*0022*/ 	.short	0x0000


//--------------------- .nv.info                  --------------------------
	.section	.nv.info,"",@"SHT_CUDA_INFO"
	.align	4


	//----- nvinfo : EIATTR_REGCOUNT
	.align		4
        /*0000*/ 	.byte	0x04, 0x2f
        /*0002*/ 	.short	(.L_6 - .L_5)
	.align		4
.L_5:
        /*0004*/ 	.word	index@(matmul_kernel)
        /*0008*/ 	.word	0x000000ff


	//----- nvinfo : EIATTR_FRAME_SIZE
	.align		4
.L_6:
        /*000c*/ 	.byte	0x04, 0x11
        /*000e*/ 	.short	(.L_8 - .L_7)
	.align		4
.L_7:
        /*0010*/ 	.word	index@($__internal_2_$__cuda_sm10x_tcgen05_guardrail_trap_unallocated_columns_being_dealloced)
        /*0014*/ 	.word	0x00000058


	//----- nvinfo : EIATTR_FRAME_SIZE
	.align		4
.L_8:
        /*0018*/ 	.byte	0x04, 0x11
        /*001a*/ 	.short	(.L_10 - .L_9)
	.align		4
.L_9:
        /*001c*/ 	.word	index@($__internal_1_$__cuda_sm10x_tcgen05_guardrail_trap_phase_invalid_during_alloc)
        /*0020*/ 	.word	0x00000058


	//----- nvinfo : EIATTR_FRAME_SIZE
	.align		4
.L_10:
        /*0024*/ 	.byte	0x04, 0x11
        /*0026*/ 	.short	(.L_12 - .L_11)
	.align		4
.L_11:
        /*0028*/ 	.word	index@($__internal_0_$__cuda_sm10x_tcgen05_guardrail_trap_col_being_dealloced_not_returned_by_alloc)
        /*002c*/ 	.word	0x00000058


	//----- nvinfo : EIATTR_FRAME_SIZE
	.align		4
.L_12:
        /*0030*/ 	.byte	0x04, 0x11
        /*0032*/ 	.short	(.L_14 - .L_13)
	.align		4
.L_13:
        /*0034*/ 	.word	index@(matmul_kernel)
        /*0038*/ 	.word	0x00000058


	//----- nvinfo : EIATTR_MIN_STACK_SIZE
	.align		4
.L_14:
        /*003c*/ 	.byte	0x04, 0x12
        /*003e*/ 	.short	(.L_16 - .L_15)
	.align		4
.L_15:
        /*0040*/ 	.word	index@(matmul_kernel)
        /*0044*/ 	.word	0x00000058
.L_16:


//--------------------- .nv.info.matmul_kernel    --------------------------
	.section	.nv.info.matmul_kernel,"",@"SHT_CUDA_INFO"
	.sectionflags	@""
	.align	4


	//----- nvinfo : EIATTR_CUDA_API_VERSION
	.align		4
        /*0000*/ 	.byte	0x04, 0x37
        /*0002*/ 	.short	(.L_18 - .L_17)
.L_17:
        /*0004*/ 	.word	0x00000081


	//----- nvinfo : EIATTR_KPARAM_INFO
	.align		4
.L_18:
        /*0008*/ 	.byte	0x04, 0x17
        /*000a*/ 	.short	(.L_20 - .L_19)
.L_19:
        /*000c*/ 	.word	0x00000000
        /*0010*/ 	.short	0x000d
        /*0012*/ 	.short	0x0048
        /*0014*/ 	.byte	0x00, 0xf4, 0x21, 0x00


	//----- nvinfo : EIATTR_KPARAM_INFO
	.align		4
.L_20:
        /*0018*/ 	.byte	0x04, 0x17
        /*001a*/ 	.short	(.L_22 - .L_21)
.L_21:
        /*001c*/ 	.word	0x00000000
        /*0020*/ 	.short	0x000c
        /*0022*/ 	.short	0x0040
        /*0024*/ 	.byte	0x00, 0xf4, 0x21, 0x00


	//----- nvinfo : EIATTR_KPARAM_INFO
	.align		4
.L_22:
        /*0028*/ 	.byte	0x04, 0x17
        /*002a*/ 	.short	(.L_24 - .L_23)
.L_23:
        /*002c*/ 	.word	0x00000000
        /*0030*/ 	.short	0x000b
        /*0032*/ 	.short	0x0038
        /*0034*/ 	.byte	0x00, 0xf0, 0x11, 0x00


	//----- nvinfo : EIATTR_KPARAM_INFO
	.align		4
.L_24:
        /*0038*/ 	.byte	0x04, 0x17
        /*003a*/ 	.short	(.L_26 - .L_25)
.L_25:
        /*003c*/ 	.word	0x00000000
        /*0040*/ 	.short	0x000a
        /*0042*/ 	.short	0x0034
        /*0044*/ 	.byte	0x00, 0xf0, 0x11, 0x00


	//----- nvinfo : EIATTR_KPARAM_INFO
	.align		4
.L_26:
        /*0048*/ 	.byte	0x04, 0x17
        /*004a*/ 	.short	(.L_28 - .L_27)
.L_27:
        /*004c*/ 	.word	0x00000000
        /*0050*/ 	.short	0x0009
        /*0052*/ 	.short	0x0030
        /*0054*/ 	.byte	0x00, 0xf0, 0x11, 0x00


	//----- nvinfo : EIATTR_KPARAM_INFO
	.align		4
.L_28:
        /*0058*/ 	.byte	0x04, 0x17
        /*005a*/ 	.short	(.L_30 - .L_29)
.L_29:
        /*005c*/ 	.word	0x00000000
        /*0060*/ 	.short	0x0008
        /*0062*/ 	.short	0x002c
        /*0064*/ 	.byte	0x00, 0xf0, 0x11, 0x00


	//----- nvinfo : EIATTR_KPARAM_INFO
	.align		4
.L_30:
        /*0068*/ 	.byte	0x04, 0x17
        /*006a*/ 	.short	(.L_32 - .L_31)
.L_31:
        /*006c*/ 	.word	0x00000000
        /*0070*/ 	.short	0x0007
        /*0072*/ 	.short	0x0028
        /*0074*/ 	.byte	0x00, 0xf0, 0x11, 0x00


	//----- nvinfo : EIATTR_KPARAM_INFO
	.align		4
.L_32:
        /*0078*/ 	.byte	0x04, 0x17
        /*007a*/ 	.short	(.L_34 - .L_33)
.L_33:
        /*007c*/ 	.word	0x00000000
        /*0080*/ 	.short	0x0006
        /*0082*/ 	.short	0x0024
        /*0084*/ 	.byte	0x00, 0xf0, 0x11, 0x00


	//----- nvinfo : EIATTR_KPARAM_INFO
	.align		4
.L_34:
        /*0088*/ 	.byte	0x04, 0x17
        /*008a*/ 	.short	(.L_36 - .L_35)
.L_35:
        /*008c*/ 	.word	0x00000000
        /*0090*/ 	.short	0x0005
        /*0092*/ 	.short	0x0020
        /*0094*/ 	.byte	0x00, 0xf0, 0x11, 0x00


	//----- nvinfo : EIATTR_KPARAM_INFO
	.align		4
.L_36:
        /*0098*/ 	.byte	0x04, 0x17
        /*009a*/ 	.short	(.L_38 - .L_37)
.L_37:
        /*009c*/ 	.word	0x00000000
        /*00a0*/ 	.short	0x0004
        /*00a2*/ 	.short	0x001c
        /*00a4*/ 	.byte	0x00, 0xf0, 0x11, 0x00


	//----- nvinfo : EIATTR_KPARAM_INFO
	.align		4
.L_38:
        /*00a8*/ 	.byte	0x04, 0x17
        /*00aa*/ 	.short	(.L_40 - .L_39)
.L_39:
        /*00ac*/ 	.word	0x00000000
        /*00b0*/ 	.short	0x0003
        /*00b2*/ 	.short	0x0018
        /*00b4*/ 	.byte	0x00, 0xf0, 0x11, 0x00


	//----- nvinfo : EIATTR_KPARAM_INFO
	.align		4
.L_40:
        /*00b8*/ 	.byte	0x04, 0x17
        /*00ba*/ 	.short	(.L_42 - .L_41)
.L_41:
        /*00bc*/ 	.word	0x00000000
        /*00c0*/ 	.short	0x0002
        /*00c2*/ 	.short	0x0010
        /*00c4*/ 	.byte	0x00, 0xf4, 0x21, 0x00


	//----- nvinfo : EIATTR_KPARAM_INFO
	.align		4
.L_42:
        /*00c8*/ 	.byte	0x04, 0x17
        /*00ca*/ 	.short	(.L_44 - .L_43)
.L_43:
        /*00cc*/ 	.word	0x00000000
        /*00d0*/ 	.short	0x0001
        /*00d2*/ 	.short	0x0008
        /*00d4*/ 	.byte	0x00, 0xf4, 0x21, 0x00


	//----- nvinfo : EIATTR_KPARAM_INFO
	.align		4
.L_44:
        /*00d8*/ 	.byte	0x04, 0x17
        /*00da*/ 	.short	(.L_46 - .L_45)
.L_45:
        /*00dc*/ 	.word	0x00000000
        /*00e0*/ 	.short	0x0000
        /*00e2*/ 	.short	0x0000
        /*00e4*/ 	.byte	0x00, 0xf4, 0x21, 0x00


	//----- nvinfo : EIATTR_EXPLICIT_CLUSTER
	.align		4
.L_46:
        /*00e8*/ 	.byte	0x01, 0x3e
	.zero		2


	//----- nvinfo : EIATTR_CTA_PER_CLUSTER
	.align		4
        /*00ec*/ 	.byte	0x04, 0x3d
        /*00ee*/ 	.short	(.L_48 - .L_47)
.L_47:
        /*00f0*/ 	.word	0x00000002
        /*00f4*/ 	.word	0x00000001
        /*00f8*/ 	.word	0x00000001


	//----- nvinfo : EIATTR_AT_ENTRY_FRAGMENTS
	.align		4
.L_48:
        /*00fc*/ 	.byte	0x04, 0x4f
        /*00fe*/ 	.short	(.L_50 - .L_49)


	//   ....[0]....
.L_49:
        /*0100*/ 	.word	0x00000004


	//   ....[1]....
        /*0104*/ 	.word	0x00000005


	//----- nvinfo : EIATTR_RESERVED_SMEM_USED
	.align		4
.L_50:
        /*0108*/ 	.byte	0x01, 0x41
	.zero		2


	//----- nvinfo : EIATTR_SPARSE_MMA_MASK
	.align		4
        /*010c*/ 	.byte	0x03, 0x50
        /*010e*/ 	.short	0x0000


	//----- nvinfo : EIATTR_TCGEN05_2CTA_USED
	.align		4
        /*0110*/ 	.byte	0x01, 0x52
	.zero		2


	//----- nvinfo : EIATTR_MAXREG_COUNT
	.align		4
        /*0114*/ 	.byte	0x03, 0x1b
        /*0116*/ 	.short	0x00ff


	//----- nvinfo : EIATTR_NUM_BARRIERS
	.align		4
        /*0118*/ 	.byte	0x02, 0x4c
        /*011a*/ 	.byte	0x01
	.zero		1


	//----- nvinfo : EIATTR_ANNOTATIONS
	.align		4
        /*011c*/ 	.byte	0x04, 0x55
        /*011e*/ 	.short	(.L_52 - .L_51)


	//   ....[0]....
.L_51:
        /*0120*/ 	.word	0x00000001
        /*0124*/ 	.byte	0xb0, 0x0d, 0x00, 0x00, 0x01, 0x00, 0x00, 0x00, 0xe0, 0x0d, 0x00, 0x00, 0x01, 0x00, 0x00, 0x00
        /* <DEDUP_REMOVED lines=20> */
        /*0274*/ 	.byte	0xa0, 0x9e, 0x00, 0x00, 0x01, 0x00, 0x00, 0x00, 0xc0, 0x9e, 0x00, 0x00


	//----- nvinfo : EIATTR_INT_WARP_WIDE_INSTR_OFFSETS
	.align		4
.L_52:
        /*0280*/ 	.byte	0x04, 0x31
        /*0282*/ 	.short	(.L_54 - .L_53)


	//   ....[0]....
.L_53:
        /*0284*/ 	.word	0x00002ac0


	//   ....[1]....
        /*0288*/ 	.word	0x00002ad0


	//   ....[2]....
        /*028c*/ 	.word	0x000050d0


	//   ....[3]....
        /*0290*/ 	.word	0x0000b0a0


	//   ....[4]....
        /*0294*/ 	.word	0x0000b0f0


	//----- nvinfo : EIATTR_COOP_GROUP_MASK_REGIDS
	.align		4
.L_54:
        /*0298*/ 	.byte	0x04, 0x29
        /*029a*/ 	.short	(.L_56 - .L_55)


	//   ....[0]....
.L_55:
        /*029c*/ 	.word	0xffffffff


	//   ....[1]....
        /*02a0*/ 	.word	0xffffffff


	//   ....[2]....
        /*02a4*/ 	.word	0xffffffff


	//   ....[3]....
        /*02a8*/ 	.word	0xffffffff


	//----- nvinfo : EIATTR_COOP_GROUP_INSTR_OFFSETS
	.align		4
.L_56:
        /*02ac*/ 	.byte	0x04, 0x28
        /*02ae*/ 	.short	(.L_58 - .L_57)


	//   ....[0]....
.L_57:
        /*02b0*/ 	.word	0x00000080


	//   ....[1]....
        /*02b4*/ 	.word	0x00000660


	//   ....[2]....
        /*02b8*/ 	.word	0x0000af40


	//   ....[3]....
        /*02bc*/ 	.word	0x0000b1a0


	//----- nvinfo : EIATTR_VRC_CTA_INIT_COUNT
	.align		4
.L_58:
        /*02c0*/ 	.byte	0x02, 0x4a
        /*02c2*/ 	.byte	0x80
	.zero		1


	//----- nvinfo : EIATTR_MBARRIER_INSTR_OFFSETS
	.align		4
        /*02c4*/ 	.byte	0x04, 0x39
        /*02c6*/ 	.short	(.L_60 - .L_59)


	//   ....[0]....
.L_59:
        /*02c8*/ 	.word	0x00000300
        /*02cc*/ 	.word	0x00000007
        /*02d0*/ 	.word	0x00000000
        /*02d4*/ 	.short	0x010a
        /*02d6*/ 	.byte	0xff
	.zero		1


	//   ....[1]....
        /*02d8*/ 	.word	0x00000320
        /*02dc*/ 	.word	0x00000007
        /*02e0*/ 	.word	0x00000000
        /*02e4*/ 	.short	0x010a
        /*02e6*/ 	.byte	0xff
	.zero		1


	//   ....[2]....
        /*02e8*/ 	.word	0x000004e0
        /*02ec*/ 	.word	0x00000009
        /*02f0*/ 	.word	0x00000000
        /*02f4*/ 	.short	0x010a
        /*02f6*/ 	.byte	0xff
	.zero		1


	//   ....[3]....
        /*02f8*/ 	.word	0x00000500
        /*02fc*/ 	.word	0x00000009
        /*0300*/ 	.word	0x00000000
        /*0304*/ 	.short	0x010a
        /*0306*/ 	.byte	0xff
	.zero		1


	//   ....[4]....
        /*0308*/ 	.word	0x000005e0
        /*030c*/ 	.word	0x00000005
        /*0310*/ 	.word	0x00000000
        /*0314*/ 	.short	0x0101
        /*0316*/ 	.byte	0xff
	.zero		1


	//   ....[5]....
        /*0318*/ 	.word	0x00002bb0
        /*031c*/ 	.word	0x000000ff
        /*0320*/ 	.word	0x00000000
        /*0324*/ 	.short	0x0100
        /*0326*/ 	.byte	0x0a
	.zero		1


	//   ....[6]....
        /*0328*/ 	.word	0x00005100
        /*032c*/ 	.word	0x000000ff
        /*0330*/ 	.word	0x0000c008
        /*0334*/ 	.short	0x0100
        /*0336*/ 	.byte	0x09
	.zero		1


	//   ....[7]....
        /*0338*/ 	.word	0x00007010
        /*033c*/ 	.word	0x000000ff
        /*0340*/ 	.word	0x00000000
        /*0344*/ 	.short	0x010a
        /*0346*/ 	.byte	0x0a
	.zero		1


	//   ....[8]....
        /*0348*/ 	.word	0x00009e80
        /*034c*/ 	.word	0x000000ff
        /*0350*/ 	.word	0x00000000
        /*0354*/ 	.short	0x010a
        /*0356*/ 	.byte	0x0a
	.zero		1


	//   ....[9]....
        /*0358*/ 	.word	0x00009f20
        /*035c*/ 	.word	0x000000ff
        /*0360*/ 	.word	0x0000c000
        /*0364*/ 	.short	0x0108
        /*0366*/ 	.byte	0x09
	.zero		1


	//   ....[10]....
        /*0368*/ 	.word	0x00009fb0
        /*036c*/ 	.word	0x000000ff
        /*0370*/ 	.word	0x0000c008
        /*0374*/ 	.short	0x0108
        /*0376*/ 	.byte	0x09
	.zero		1


	//   ....[11]....
        /*0378*/ 	.word	0x0000b1d0
        /*037c*/ 	.word	0x00000007
        /*0380*/ 	.word	0x00000000
        /*0384*/ 	.short	0x010a
        /*0386*/ 	.byte	0xff
	.zero		1


	//   ....[12]....
        /*0388*/ 	.word	0x0000b230
        /*038c*/ 	.word	0x00000009
        /*0390*/ 	.word	0x00000000
        /*0394*/ 	.short	0x010a
        /*0396*/ 	.byte	0xff
	.zero		1


	//   ....[13]....
        /*0398*/ 	.word	0x0000b280
        /*039c*/ 	.word	0x000000ff
        /*03a0*/ 	.word	0x00000000
        /*03a4*/ 	.short	0x010a
        /*03a6*/ 	.byte	0x0a
	.zero		1


	//   ....[14]....
        /*03a8*/ 	.word	0x0000b2b0
        /*03ac*/ 	.word	0x000000ff
        /*03b0*/ 	.word	0x00000000
        /*03b4*/ 	.short	0x010a
        /*03b6*/ 	.byte	0x0a
	.zero		1


	//----- nvinfo : EIATTR_NUM_MBARRIERS
	.align		4
.L_60:
        /*03b8*/ 	.byte	0x03, 0x38
        /*03ba*/ 	.short	0x0002


	//----- nvinfo : EIATTR_EXIT_INSTR_OFFSETS
	.align		4
        /*03bc*/ 	.byte	0x04, 0x1c
        /*03be*/ 	.short	(.L_62 - .L_61)


	//   ....[0]....
.L_61:
        /*03c0*/ 	.word	0x0000b1b0


	//----- nvinfo : EIATTR_REQNTID
	.align		4
.L_62:
        /*03c4*/ 	.byte	0x04, 0x10
        /*03c6*/ 	.short	(.L_64 - .L_63)
.L_63:
        /*03c8*/ 	.word	0x00000080
        /*03cc*/ 	.word	0x00000001
        /*03d0*/ 	.word	0x00000001


	//----- nvinfo : EIATTR_CRS_STACK_SIZE
	.align		4
.L_64:
        /*03d4*/ 	.byte	0x04, 0x1e
        /*03d6*/ 	.short	(.L_66 - .L_65)
.L_65:
        /*03d8*/ 	.word	0x00000000


	//----- nvinfo : EIATTR_CBANK_PARAM_SIZE
	.align		4
.L_66:
        /*03dc*/ 	.byte	0x03, 0x19
        /*03de*/ 	.short	0x0050


	//----- nvinfo : EIATTR_PARAM_CBANK
	.align		4
        /*03e0*/ 	.byte	0x04, 0x0a
        /*03e2*/ 	.short	(.L_68 - .L_67)
	.align		4
.L_67:
        /*03e4*/ 	.word	index@(.nv.constant0.matmul_kernel)
        /*03e8*/ 	.short	0x0380
        /*03ea*/ 	.short	0x0050


	//----- nvinfo : EIATTR_SW_WAR
	.align		4
.L_68:
        /*03ec*/ 	.byte	0x04, 0x36
        /*03ee*/ 	.short	(.L_70 - .L_69)
.L_69:
        /*03f0*/ 	.word	0x00000008
.L_70:


//--------------------- .nv.compat                --------------------------
	.section	.nv.compat,"",@"SHT_CUDA_COMPAT_INFO"
	.align	4
        /*0000*/ 	.byte	0x02, 0x02, 0x02, 0x00, 0x02, 0x05, 0x05, 0x00, 0x02, 0x03, 0x00, 0x00, 0x02, 0x06, 0x01, 0x00


//--------------------- .nv.callgraph             --------------------------
	.section	.nv.callgraph,"",@"SHT_CUDA_CALLGRAPH"
	.align	4
	.sectionentsize	8
	.align		4
        /*0000*/ 	.word	0x00000000
	.align		4
        /*0004*/ 	.word	0xffffffff
	.align		4
        /*0008*/ 	.word	0x00000000
	.align		4
        /*000c*/ 	.word	0xfffffffe
	.align		4
        /*0010*/ 	.word	0x00000000
	.align		4
        /*0014*/ 	.word	0xfffffffd
	.align		4
        /*0018*/ 	.word	0x00000000
	.align		4
        /*001c*/ 	.word	0xfffffffc


//--------------------- .text.matmul_kernel       --------------------------
	.section	.text.matmul_kernel,"ax",@progbits
	.align	128
        .global         matmul_kernel
        .type           matmul_kernel,@function
        .size           matmul_kernel,(.L_x_28 - matmul_kernel)
        .other          matmul_kernel,@"STO_CUDA_ENTRY STV_DEFAULT"
matmul_kernel:
.text.matmul_kernel:
[----:B------:R-:W0:Y:S01]  /*0000*/  LDC R1, c[0x0][0x37c] ;  /* 0x0000df00ff017b82 */ /* 0x000e220000000800 */
[----:B------:R-:W1:Y:S01]  /*0010*/  S2R R0, SR_TID.X ;  /* 0x0000000000007919 */ /* 0x000e620000002100 */
[----:B0-----:R-:W-:Y:S01]  /*0020*/  VIADD R1, R1, 0xffffffa8 ;  /* 0xffffffa801017836 */ /* 0x001fe20000000000 */
[----:B------:R-:W0:Y:S01]  /*0030*/  LDCU.64 UR18, c[0x0][0x358] ;  /* 0x00006b00ff1277ac */ /* 0x000e220008000a00 */
[----:B-1----:R-:W-:-:S13]  /*0040*/  ISETP.GE.U32.AND P0, PT, R0, 0x20, PT ;  /* 0x000000200000780c */ /* 0x002fda0003f06070 */
[----:B------:R-:W-:Y:S02]  /*0050*/  VOTEU.ANY UP0, P0 ;  /* 0x0000000000ff7886 */ /* 0x000fe40000000100 */
[----:B------:R-:W-:Y:S05]  /*0060*/  BRA.U UP0, `(.L_x_0) ;  /* 0x0000000500807547 */ /* 0x000fea000b800000 */
[----:B------:R-:W1:Y:S01]  /*0070*/  S2R R11, SR_CgaCtaId ;  /* 0x00000000000b7919 */ /* 0x000e620000008800 */
[----:B------:R-:W-:Y:S01]  /*0080*/  NOP ;  /* 0x0000000000007918 */ /* 0x000fe20000000000 */
[----:B------:R-:W-:-:S04]  /*0090*/  MOV R0, 0x40 ;  /* 0x0000004000007802 */ /* 0x000fc80000000f00 */
[----:B-1----:R-:W-:Y:S02]  /*00a0*/  LEA R2, R11, R0, 0x18 ;  /* 0x000000000b027211 */ /* 0x002fe400078ec0ff */
[----:B------:R-:W-:-:S04]  /*00b0*/  MOV R0, 0x400 ;  /* 0x0000040000007802 */ /* 0x000fc80000000f00 */
[----:B------:R-:W1:Y:S01]  /*00c0*/  LDS.U8 R2, [R2] ;  /* 0x0000000002027984 */ /* 0x000e620000000000 */
[----:B------:R-:W-:Y:S02]  /*00d0*/  LEA R0, R11, R0, 0x18 ;  /* 0x000000000b007211 */ /* 0x000fe400078ec0ff */
[----:B-1----:R-:W-:-:S13]  /*00e0*/  ISETP.NE.AND P0, PT, R2, RZ, PT ;  /* 0x000000ff0200720c */ /* 0x002fda0003f05270 */
[----:B------:R-:W-:Y:S05]  /*00f0*/  @P0 BRA `(.L_x_1) ;  /* 0x0000000400440947 */ /* 0x000fea0003800000 */
[C---:B------:R-:W-:Y:S02]  /*0100*/  LOP3.LUT R2, R11.reuse, 0x1, RZ, 0xc0, !PT ;  /* 0x000000010b027812 */ /* 0x040fe400078ec0ff */
[----:B------:R-:W-:Y:S02]  /*0110*/  LOP3.LUT R5, R11, 0x1, RZ, 0x3c, !PT ;  /* 0x000000010b057812 */ /* 0x000fe400078e3cff */
[----:B------:R-:W-:-:S13]  /*0120*/  ISETP.NE.U32.AND P0, PT, R2, 0x1, PT ;  /* 0x000000010200780c */ /* 0x000fda0003f05070 */
[----:B------:R-:W-:Y:S05]  /*0130*/  @!P0 BRA `(.L_x_2) ;  /* 0x0000000000bc8947 */ /* 0x000fea0003800000 */
[----:B------:R-:W-:Y:S01]  /*0140*/  ELECT P1, URZ, PT ;  /* 0x0000000000ff782f */ /* 0x000fe20003820000 */
[----:B------:R-:W-:-:S12]  /*0150*/  BSSY B0, `(.L_x_2) ;  /* 0x000002d000007945 */ /* 0x000fd80003800000 */
[----:B------:R-:W-:Y:S05]  /*0160*/  @!P1 BRA `(.L_x_3) ;  /* 0x0000000000ac9947 */ /* 0x000fea0003800000 */
[----:B------:R-:W-:-:S05]  /*0170*/  UMOV UR4, 0x1 ;  /* 0x0000000100047882 */ /* 0x000fca0000000000 */
[----:B------:R-:W-:Y:S04]  /*0180*/  DEPBAR.LE SB1, 0x36 ;  /* 0x00009d800000791a */ /* 0x000fe80000000000 */
[----:B------:R-:W1:Y:S02]  /*0190*/  UTCATOMSWS.2CTA.FIND_AND_SET.ALIGN UP1, UR4, UR4 ;  /* 0x00000004000475e3 */ /* 0x000e640008220800 */
[----:B-1----:R-:W-:Y:S01]  /*01a0*/  PLOP3.LUT P1, PT, PT, PT, UP1, 0x80, 0x8 ;  /* 0x000000000008781c */ /* 0x002fe20003f2f018 */
[----:B------:R-:W-:-:S03]  /*01b0*/  IMAD.U32 R4, RZ, RZ, UR4 ;  /* 0x00000004ff047e24 */ /* 0x000fc6000f8e00ff */
[----:B------:R-:W-:-:S04]  /*01c0*/  SEL R2, RZ, 0xffffffff, !P1 ;  /* 0xffffffffff027807 */ /* 0x000fc80004800000 */
[----:B------:R-:W-:-:S13]  /*01d0*/  ISETP.NE.AND P1, PT, R2, RZ, PT ;  /* 0x000000ff0200720c */ /* 0x000fda0003f25270 */
[----:B------:R-:W-:Y:S05]  /*01e0*/  @P1 BRA `(.L_x_4) ;  /* 0x0000000000241947 */ /* 0x000fea0003800000 */
.L_x_5:
[----:B------:R-:W-:Y:S05]  /*01f0*/  NANOSLEEP 0x64 ;  /* 0x000000640000795d */ /* 0x000fea0003800000 */
[----:B------:R-:W-:-:S05]  /*0200*/  UMOV UR4, 0x1 ;  /* 0x0000000100047882 */ /* 0x000fca0000000000 */
[----:B------:R-:W-:Y:S04]  /*0210*/  DEPBAR.LE SB1, 0x36 ;  /* 0x00009d800000791a */ /* 0x000fe80000000000 */
[----:B------:R-:W1:Y:S02]  /*0220*/  UTCATOMSWS.2CTA.FIND_AND_SET.ALIGN UP1, UR4, UR4 ;  /* 0x00000004000475e3 */ /* 0x000e640008220800 */
[----:B-1----:R-:W-:Y:S01]  /*0230*/  PLOP3.LUT P1, PT, PT, PT, UP1, 0x80, 0x8 ;  /* 0x000000000008781c */ /* 0x002fe20003f2f018 */
[----:B------:R-:W-:-:S03]  /*0240*/  IMAD.U32 R4, RZ, RZ, UR4 ;  /* 0x00000004ff047e24 */ /* 0x000fc6000f8e00ff */
[----:B------:R-:W-:-:S04]  /*0250*/  SEL R2, RZ, 0xffffffff, !P1 ;  /* 0xffffffffff027807 */ /* 0x000fc80004800000 */
[----:B------:R-:W-:-:S13]  /*0260*/  ISETP.NE.AND P1, PT, R2, RZ, PT ;  /* 0x000000ff0200720c */ /* 0x000fda0003f25270 */
[----:B------:R-:W-:Y:S05]  /*0270*/  @!P1 BRA `(.L_x_5) ;  /* 0xfffffffc00dc9947 */ /* 0x000fea000383ffff */
.L_x_4:
[----:B------:R-:W-:Y:S01]  /*0280*/  MOV R2, 0x60 ;  /* 0x0000006000027802 */ /* 0x000fe20000000f00 */
[----:B------:R-:W-:Y:S01]  /*0290*/  IMAD.MOV.U32 R10, RZ, RZ, 0x4 ;  /* 0x00000004ff0a7424 */ /* 0x000fe200078e00ff */
[----:B------:R-:W-:Y:S02]  /*02a0*/  MOV R3, 0x58 ;  /* 0x0000005800037802 */ /* 0x000fe40000000f00 */
[C---:B------:R-:W-:Y:S02]  /*02b0*/  LEA R6, R11.reuse, R2, 0x18 ;  /* 0x000000020b067211 */ /* 0x040fe400078ec0ff */
[----:B------:R-:W-:-:S03]  /*02c0*/  LEA R7, R11, R3, 0x18 ;  /* 0x000000030b077211 */ /* 0x000fc600078ec0ff */
[----:B------:R-:W1:Y:S01]  /*02d0*/  LDS R2, [R6] ;  /* 0x0000000006027984 */ /* 0x000e620000000800 */
[----:B------:R-:W-:Y:S01]  /*02e0*/  PRMT R9, R5, 0x654, R7 ;  /* 0x0000065405097816 */ /* 0x000fe20000000007 */
[----:B-1----:R-:W-:-:S04]  /*02f0*/  IMAD.U32 R2, R2, -0x80000000, RZ ;  /* 0x8000000002027824 */ /* 0x002fc800078e00ff */
[----:B------:R-:W1:Y:S02]  /*0300*/  SYNCS.PHASECHK.TRANS64.TRYWAIT P1, [R7+URZ], R2 ;  /* 0x00000002070075a7 */ /* 0x000e6400080211ff */
[----:B-1----:R-:W-:Y:S05]  /*0310*/  @P1 BRA `(.L_x_6) ;  /* 0x0000000000081947 */ /* 0x002fea0003800000 */
[----:B------:R-:W1:Y:S02]  /*0320*/  SYNCS.PHASECHK.TRANS64.TRYWAIT P1, [R7+URZ], R2 ;  /* 0x00000002070075a7 */ /* 0x000e6400080211ff */
[----:B-1----:R-:W-:Y:S05]  /*0330*/  @!P1 BRA `(.L_x_7) ;  /* 0x000000ac00a09947 */ /* 0x002fea0003800000 */
.L_x_6:
[C---:B-1----:R-:W-:Y:S01]  /*0340*/  IMAD.SHL.U32 R3, R4.reuse, 0x20, RZ ;  /* 0x0000002004037824 */ /* 0x042fe200078e00ff */
[----:B------:R-:W-:Y:S01]  /*0350*/  PRMT R8, R5, 0x654, R0 ;  /* 0x0000065405087816 */ /* 0x000fe20000000000 */
[----:B------:R-:W-:Y:S01]  /*0360*/  IMAD.MOV.U32 R13, RZ, RZ, 0x1 ;  /* 0x00000001ff0d7424 */ /* 0x000fe200078e00ff */
[----:B------:R1:W-:Y:S01]  /*0370*/  SYNCS.ARRIVE.TRANS64.RED RZ, [R9+URZ], R10 ;  /* 0x0000000a09ff79a7 */ /* 0x0003e200080004ff */
[----:B------:R-:W-:Y:S01]  /*0380*/  VIADD R7, R4, 0x10 ;  /* 0x0000001004077836 */ /* 0x000fe20000000000 */
[----:B------:R2:W-:Y:S02]  /*0390*/  STS [R0], R3 ;  /* 0x0000000300007388 */ /* 0x0005e40000000800 */
[C---:B------:R-:W-:Y:S02]  /*03a0*/  SHF.L.U32 R2, R13.reuse, R4, RZ ;  /* 0x000000040d027219 */ /* 0x040fe400000006ff */
[----:B------:R-:W-:Y:S01]  /*03b0*/  SHF.L.U32 R7, R13, R7, RZ ;  /* 0x000000070d077219 */ /* 0x000fe200000006ff */
[----:B------:R2:W-:Y:S01]  /*03c0*/  STAS [R8.64], R4 ;  /* 0x0000000408007dbd */ /* 0x0005e2000c0008ff */
[----:B-1----:R-:W-:-:S02]  /*03d0*/  MOV R10, 0x50 ;  /* 0x00000050000a7802 */ /* 0x002fc40000000f00 */
[----:B------:R-:W-:Y:S02]  /*03e0*/  LOP3.LUT R2, R7, R2, RZ, 0xfc, !PT ;  /* 0x0000000207027212 */ /* 0x000fe400078efcff */
[----:B------:R-:W-:-:S05]  /*03f0*/  LEA R7, R11, R10, 0x18 ;  /* 0x0000000a0b077211 */ /* 0x000fca00078ec0ff */
[----:B------:R2:W-:Y:S04]  /*0400*/  ATOMS.OR RZ, [R7], R2 ;  /* 0x0000000207ff738c */ /* 0x0005e80003000000 */
[----:B------:R2:W-:Y:S02]  /*0410*/  ATOMS.XOR RZ, [R6], R13 ;  /* 0x0000000d06ff738c */ /* 0x0005e40003800000 */
.L_x_3:
[----:B0-----:R-:W-:Y:S05]  /*0420*/  BSYNC B0 ;  /* 0x0000000000007941 */ /* 0x001fea0003800000 */
.L_x_2:
[----:B------:R-:W-:Y:S05]  /*0430*/  @P0 BRA `(.L_x_8) ;  /* 0x0000000000840947 */ /* 0x000fea0003800000 */
[----:B------:R-:W-:Y:S05]  /*0440*/  WARPSYNC.ALL ;  /* 0x0000000000007948 */ /* 0x000fea0003800000 */
[----:B------:R-:W-:Y:S01]  /*0450*/  NOP ;  /* 0x0000000000007918 */ /* 0x000fe20000000000 */
[----:B------:R-:W-:-:S13]  /*0460*/  ELECT P0, URZ, PT ;  /* 0x0000000000ff782f */ /* 0x000fda0003800000 */
[----:B------:R-:W-:Y:S05]  /*0470*/  @!P0 BRA `(.L_x_8) ;  /* 0x0000000000748947 */ /* 0x000fea0003800000 */
[----:B--2---:R-:W-:Y:S02]  /*0480*/  MOV R2, 0x60 ;  /* 0x0000006000027802 */ /* 0x004fe40000000f00 */
[----:B------:R-:W-:Y:S02]  /*0490*/  MOV R4, 0x58 ;  /* 0x0000005800047802 */ /* 0x000fe40000000f00 */
[C---:B------:R-:W-:Y:S02]  /*04a0*/  LEA R6, R11.reuse, R2, 0x18 ;  /* 0x000000020b067211 */ /* 0x040fe400078ec0ff */
[----:B------:R-:W-:-:S03]  /*04b0*/  LEA R9, R11, R4, 0x18 ;  /* 0x000000040b097211 */ /* 0x000fc600078ec0ff */
[----:B------:R-:W1:Y:S02]  /*04c0*/  LDS R2, [R6] ;  /* 0x0000000006027984 */ /* 0x000e640000000800 */
[----:B-1----:R-:W-:-:S04]  /*04d0*/  IMAD.U32 R2, R2, -0x80000000, RZ ;  /* 0x8000000002027824 */ /* 0x002fc800078e00ff */
[----:B------:R-:W1:Y:S02]  /*04e0*/  SYNCS.PHASECHK.TRANS64.TRYWAIT P0, [R9+URZ], R2 ;  /* 0x00000002090075a7 */ /* 0x000e6400080011ff */
[----:B-1----:R-:W-:Y:S05]  /*04f0*/  @P0 BRA `(.L_x_9) ;  /* 0x0000000000080947 */ /* 0x002fea0003800000 */
[----:B------:R-:W1:Y:S02]  /*0500*/  SYNCS.PHASECHK.TRANS64.TRYWAIT P0, [R9+URZ], R2 ;  /* 0x00000002090075a7 */ /* 0x000e6400080011ff */
[----:B-1----:R-:W-:Y:S05]  /*0510*/  @!P0 BRA `(.L_x_10) ;  /* 0x000000ac00408947 */ /* 0x002fea0003800000 */
.L_x_9:
[----:B------:R-:W2:Y:S01]  /*0520*/  LDS R2, [R0] ;  /* 0x0000000000027984 */ /* 0x000ea20000000800 */
[----:B------:R-:W-:Y:S01]  /*0530*/  IMAD.MOV.U32 R13, RZ, RZ, 0x1 ;  /* 0x00000001ff0d7424 */ /* 0x000fe200078e00ff */
[----:B------:R-:W-:Y:S01]  /*0540*/  PRMT R5, R5, 0x654, R9 ;  /* 0x0000065405057816 */ /* 0x000fe20000000009 */
[C---:B-12---:R-:W-:Y:S02]  /*0550*/  IMAD.SHL.U32 R3, R2.reuse, 0x20, RZ ;  /* 0x0000002002037824 */ /* 0x046fe400078e00ff */
[----:B------:R-:W-:Y:S01]  /*0560*/  VIADD R4, R2, 0x10 ;  /* 0x0000001002047836 */ /* 0x000fe20000000000 */
[C---:B------:R-:W-:Y:S02]  /*0570*/  SHF.L.U32 R2, R13.reuse, R2, RZ ;  /* 0x000000020d027219 */ /* 0x040fe400000006ff */
[----:B------:R1:W-:Y:S02]  /*0580*/  STS [R0], R3 ;  /* 0x0000000300007388 */ /* 0x0003e40000000800 */
[----:B------:R-:W-:-:S02]  /*0590*/  SHF.L.U32 R7, R13, R4, RZ ;  /* 0x000000040d077219 */ /* 0x000fc400000006ff */
[----:B------:R-:W-:Y:S02]  /*05a0*/  MOV R4, 0x50 ;  /* 0x0000005000047802 */ /* 0x000fe40000000f00 */
[----:B------:R-:W-:Y:S02]  /*05b0*/  LOP3.LUT R2, R7, R2, RZ, 0xfc, !PT ;  /* 0x0000000207027212 */ /* 0x000fe400078efcff */
[----:B------:R-:W-:-:S05]  /*05c0*/  LEA R11, R11, R4, 0x18 ;  /* 0x000000040b0b7211 */ /* 0x000fca00078ec0ff */
[----:B------:R1:W-:Y:S01]  /*05d0*/  ATOMS.OR RZ, [R11], R2 ;  /* 0x000000020bff738c */ /* 0x0003e20003000000 */
[----:B------:R1:W-:Y:S03]  /*05e0*/  SYNCS.ARRIVE.TRANS64.RED.A1T0 RZ, [R5+URZ], RZ ;  /* 0x000000ff05ff79a7 */ /* 0x0003e600081004ff */
[----:B------:R1:W-:Y:S01]  /*05f0*/  ATOMS.XOR RZ, [R6], R13 ;  /* 0x0000000d06ff738c */ /* 0x0003e20003800000 */
[----:B------:R-:W-:Y:S05]  /*0600*/  BRA `(.L_x_8) ;  /* 0x0000000000107947 */ /* 0x000fea0003800000 */
.L_x_1:
[----:B------:R-:W-:Y:S01]  /*0610*/  IMAD.MOV.U32 R3, RZ, RZ, -0x1 ;  /* 0xffffffffff037424 */ /* 0x000fe200078e00ff */
[----:B------:R-:W-:-:S04]  /*0620*/  MOV R2, 0x650 ;  /* 0x0000065000027802 */ /* 0x000fc80000000f00 */
[----:B------:R1:W-:Y:S03]  /*0630*/  STS [R0], R3 ;  /* 0x0000000300007388 */ /* 0x0003e60000000800 */
[----:B01----:R-:W-:Y:S05]  /*0640*/  CALL.REL.NOINC `($__internal_1_$__cuda_sm10x_tcgen05_guardrail_trap_phase_invalid_during_alloc) ;  /* 0x000000ac00307944 */ /* 0x003fea0003c00000 */
.L_x_8:
[----:B------:R-:W-:Y:S05]  /*0650*/  WARPSYNC.ALL ;  /* 0x0000000000007948 */ /* 0x000fea0003800000 */
[----:B------:R-:W-:Y:S01]  /*0660*/  NOP ;  /* 0x0000000000007918 */ /* 0x000fe20000000000 */
.L_x_0:
[----:B------:R-:W3:Y:S08]  /*0670*/  LDC.64 R44, c[0x0][0x398] ;  /* 0x0000e600ff2c7b82 */ /* 0x000ef00000000a00 */
[----:B------:R-:W4:Y:S02]  /*0680*/  S2UR UR5, SR_CgaSize ;  /* 0x00000000000579c3 */ /* 0x000f240000008a00 */
[----:B----4-:R-:W-:-:S12]  /*0690*/  UIMAD UR5, UR5, -0xa0, URZ ;  /* 0xffffff60050578a4 */ /* 0x010fd8000f8e02ff */
[----:B------:R-:W4:Y:S01]  /*06a0*/  LDCU UR5, c[0x0][UR5+0x2b0] ;  /* 0x00005600050577ac */ /* 0x000f220008000800 */
[----:B------:R-:W5:Y:S01]  /*06b0*/  S2R R198, SR_CgaCtaId ;  /* 0x0000000000c67919 */ /* 0x000f620000008800 */
[----:B------:R-:W-:Y:S01]  /*06c0*/  PRMT R143, RZ, 0x7610, R143 ;  /* 0x00007610ff8f7816 */ /* 0x000fe2000000008f */
[----:B------:R-:W1:Y:S01]  /*06d0*/  LDCU.128 UR20, c[0x0][0x380] ;  /* 0x00007000ff1477ac */ /* 0x000e620008000c00 */
[----:B------:R-:W2:Y:S01]  /*06e0*/  S2R R222, SR_TID.X ;  /* 0x0000000000de7919 */ /* 0x000ea20000002100 */
[----:B------:R-:W0:Y:S01]  /*06f0*/  S2UR UR4, SR_CTAID.X ;  /* 0x00000000000479c3 */ /* 0x000e220000002500 */
[----:B-123--:R-:W-:-:S05]  /*0700*/  VIADD R0, R45, 0x3f ;  /* 0x0000003f2d007836 */ /* 0x00efca0000000000 */
[----:B------:R-:W-:Y:S02]  /*0710*/  SHF.R.S32.HI R3, RZ, 0x1f, R0 ;  /* 0x0000001fff037819 */ /* 0x000fe40000011400 */
[----:B0-----:R-:W-:Y:S01]  /*0720*/  I2FP.F32.U32 R5, UR4 ;  /* 0x0000000400057c45 */ /* 0x001fe20008201000 */
[----:B------:R-:W0:Y:S01]  /*0730*/  S2UR UR4, SR_CgaCtaId ;  /* 0x00000000000479c3 */ /* 0x000e220000008800 */
[----:B------:R-:W-:-:S03]  /*0740*/  LEA.HI R3, R3, R0, RZ, 0x6 ;  /* 0x0000000003037211 */ /* 0x000fc600078f30ff */
[----:B----4-:R-:W-:Y:S01]  /*0750*/  FMUL R5, R5, UR5 ;  /* 0x0000000505057c20 */ /* 0x010fe20008400000 */
[----:B------:R-:W-:Y:S02]  /*0760*/  SHF.R.S32.HI R3, RZ, 0x6, R3 ;  /* 0x00000006ff037819 */ /* 0x000fe40000011403 */
[C---:B------:R-:W-:Y:S02]  /*0770*/  LOP3.LUT R199, R222.reuse, 0x3f, RZ, 0xc0, !PT ;  /* 0x0000003fdec77812 */ /* 0x040fe400078ec0ff */
[----:B------:R-:W-:Y:S01]  /*0780*/  SHF.R.U32.HI R197, RZ, 0x5, R222 ;  /* 0x00000005ffc57819 */ /* 0x000fe200000116de */
[----:B------:R-:W-:Y:S01]  /*0790*/  IMAD.SHL.U32 R4, R3, 0x8, RZ ;  /* 0x0000000803047824 */ /* 0x000fe200078e00ff */
[----:B------:R-:W-:Y:S01]  /*07a0*/  F2I.U32.TRUNC.NTZ R5, R5 ;  /* 0x0000000500057305 */ /* 0x000fe2000020f000 */
[----:B------:R-:W-:-:S03]  /*07b0*/  LOP3.LUT R224, R222, 0x7f, RZ, 0xc0, !PT ;  /* 0x0000007fdee07812 */ /* 0x000fc600078ec0ff */
[----:B------:R-:W-:-:S04]  /*07c0*/  IABS R7, R4 ;  /* 0x0000000400077213 */ /* 0x000fc80000000000 */
[----:B------:R-:W1:Y:S08]  /*07d0*/  I2F.RP R0, R7 ;  /* 0x0000000700007306 */ /* 0x000e700000209400 */
[----:B-1----:R-:W1:Y:S02]  /*07e0*/  MUFU.RCP R0, R0 ;  /* 0x0000000000007308 */ /* 0x002e640000001000 */
[----:B-1----:R-:W-:Y:S01]  /*07f0*/  VIADD R2, R0, 0xffffffe ;  /* 0x0ffffffe00027836 */ /* 0x002fe20000000000 */
[----:B------:R-:W-:-:S05]  /*0800*/  IABS R0, R5 ;  /* 0x0000000500007213 */ /* 0x000fca0000000000 */
[----:B------:R1:W2:Y:S02]  /*0810*/  F2I.FTZ.U32.TRUNC.NTZ R3, R2 ;  /* 0x0000000200037305 */ /* 0x0002a4000021f000 */
[----:B-1----:R-:W-:Y:S02]  /*0820*/  IMAD.MOV.U32 R2, RZ, RZ, RZ ;  /* 0x000000ffff027224 */ /* 0x002fe400078e00ff */
[----:B--2---:R-:W-:-:S04]  /*0830*/  IMAD.MOV R6, RZ, RZ, -R3 ;  /* 0x000000ffff067224 */ /* 0x004fc800078e0a03 */
[----:B------:R-:W-:Y:S01]  /*0840*/  IMAD R9, R6, R7, RZ ;  /* 0x0000000706097224 */ /* 0x000fe200078e02ff */
[----:B------:R-:W-:-:S03]  /*0850*/  IABS R6, R4 ;  /* 0x0000000400067213 */ /* 0x000fc60000000000 */
[----:B------:R-:W-:Y:S01]  /*0860*/  IMAD.HI.U32 R3, R3, R9, R2 ;  /* 0x0000000903037227 */ /* 0x000fe200078e0002 */
[----:B------:R-:W-:-:S03]  /*0870*/  IABS R9, R44 ;  /* 0x0000002c00097213 */ /* 0x000fc60000000000 */
[----:B------:R-:W-:Y:S02]  /*0880*/  IMAD.MOV R2, RZ, RZ, -R6 ;  /* 0x000000ffff027224 */ /* 0x000fe400078e0a06 */
[----:B------:R-:W-:-:S04]  /*0890*/  IMAD.HI.U32 R3, R3, R0, RZ ;  /* 0x0000000003037227 */ /* 0x000fc800078e00ff */
[----:B------:R-:W-:Y:S01]  /*08a0*/  IMAD R0, R3, R2, R0 ;  /* 0x0000000203007224 */ /* 0x000fe200078e0200 */
[----:B------:R-:W-:Y:S04]  /*08b0*/  BAR.SYNC.DEFER_BLOCKING 0x0 ;  /* 0x0000000000007b1d */ /* 0x000fe80000010000 */
[----:B------:R-:W-:-:S13]  /*08c0*/  ISETP.GT.U32.AND P1, PT, R7, R0, PT ;  /* 0x000000000700720c */ /* 0x000fda0003f24070 */
[----:B------:R-:W-:Y:S02]  /*08d0*/  @!P1 IMAD.IADD R0, R0, 0x1, -R7 ;  /* 0x0000000100009824 */ /* 0x000fe400078e0a07 */
[----:B------:R-:W-:Y:S01]  /*08e0*/  @!P1 VIADD R3, R3, 0x1 ;  /* 0x0000000103039836 */ /* 0x000fe20000000000 */
[----:B------:R-:W-:Y:S02]  /*08f0*/  ISETP.NE.AND P1, PT, R4, RZ, PT ;  /* 0x000000ff0400720c */ /* 0x000fe40003f25270 */
[----:B------:R-:W-:Y:S02]  /*0900*/  ISETP.GE.U32.AND P0, PT, R0, R7, PT ;  /* 0x000000070000720c */ /* 0x000fe40003f06070 */
[----:B------:R-:W-:-:S04]  /*0910*/  LOP3.LUT R0, R5, R4, RZ, 0x3c, !PT ;  /* 0x0000000405007212 */ /* 0x000fc800078e3cff */
[----:B------:R-:W-:Y:S01]  /*0920*/  ISETP.GE.AND P2, PT, R0, RZ, PT ;  /* 0x000000ff0000720c */ /* 0x000fe20003f46270 */
[----:B------:R-:W-:-:S06]  /*0930*/  VIADD R0, R44, 0x7f ;  /* 0x0000007f2c007836 */ /* 0x000fcc0000000000 */
[----:B------:R-:W-:-:S04]  /*0940*/  @P0 VIADD R3, R3, 0x1 ;  /* 0x0000000103030836 */ /* 0x000fc80000000000 */
[----:B------:R-:W-:Y:S01]  /*0950*/  IMAD.MOV.U32 R2, RZ, RZ, R3 ;  /* 0x000000ffff027224 */ /* 0x000fe200078e0003 */
[----:B------:R-:W-:-:S03]  /*0960*/  SHF.R.S32.HI R3, RZ, 0x1f, R0 ;  /* 0x0000001fff037819 */ /* 0x000fc60000011400 */
[----:B------:R-:W-:Y:S01]  /*0970*/  @!P2 IMAD.MOV R2, RZ, RZ, -R2 ;  /* 0x000000ffff02a224 */ /* 0x000fe200078e0a02 */
[----:B------:R-:W-:Y:S02]  /*0980*/  @!P1 LOP3.LUT R2, RZ, R4, RZ, 0x33, !PT ;  /* 0x00000004ff029212 */ /* 0x000fe400078e33ff */
[----:B------:R-:W-:-:S03]  /*0990*/  LEA.HI R3, R3, R0, RZ, 0x7 ;  /* 0x0000000003037211 */ /* 0x000fc600078f38ff */
[----:B------:R-:W-:Y:S02]  /*09a0*/  IMAD.SHL.U32 R10, R2, 0x8, RZ ;  /* 0x00000008020a7824 */ /* 0x000fe400078e00ff */
[----:B------:R-:W-:-:S03]  /*09b0*/  IMAD.MOV R2, RZ, RZ, -R2 ;  /* 0x000000ffff027224 */ /* 0x000fc600078e0a02 */
[----:B------:R-:W-:Y:S01]  /*09c0*/  LEA.HI.SX32 R3, R3, -R10, 0x19 ;  /* 0x8000000a03037211 */ /* 0x000fe200078fcaff */
[----:B------:R-:W-:Y:S02]  /*09d0*/  IMAD R12, R4, R2, R5 ;  /* 0x00000002040c7224 */ /* 0x000fe400078e0205 */
[----:B------:R-:W-:Y:S01]  /*09e0*/  IMAD.MOV.U32 R2, RZ, RZ, RZ ;  /* 0x000000ffff027224 */ /* 0x000fe200078e00ff */
[----:B------:R-:W-:Y:S02]  /*09f0*/  VIMNMX R11, PT, PT, R3, 0x8, PT ;  /* 0x00000008030b7848 */ /* 0x000fe40003fe0100 */
[----:B------:R-:W-:Y:S02]  /*0a00*/  IABS R7, R12 ;  /* 0x0000000c00077213 */ /* 0x000fe40000000000 */
[-C--:B------:R-:W-:Y:S02]  /*0a10*/  IABS R8, R11.reuse ;  /* 0x0000000b00087213 */ /* 0x080fe40000000000 */
[----:B------:R-:W-:-:S02]  /*0a20*/  IABS R4, R11 ;  /* 0x0000000b00047213 */ /* 0x000fc40000000000 */
[----:B------:R-:W1:Y:S08]  /*0a30*/  I2F.RP R0, R8 ;  /* 0x0000000800007306 */ /* 0x000e700000209400 */
[----:B-1----:R-:W1:Y:S02]  /*0a40*/  MUFU.RCP R0, R0 ;  /* 0x0000000000007308 */ /* 0x002e640000001000 */
[----:B-1----:R-:W-:-:S06]  /*0a50*/  VIADD R3, R0, 0xffffffe ;  /* 0x0ffffffe00037836 */ /* 0x002fcc0000000000 */
[----:B------:R-:W1:Y:S02]  /*0a60*/  F2I.FTZ.U32.TRUNC.NTZ R3, R3 ;  /* 0x0000000300037305 */ /* 0x000e64000021f000 */
[----:B-1----:R-:W-:-:S04]  /*0a70*/  IMAD.MOV R6, RZ, RZ, -R3 ;  /* 0x000000ffff067224 */ /* 0x002fc800078e0a03 */
[----:B------:R-:W-:-:S04]  /*0a80*/  IMAD.MOV.U32 R5, RZ, RZ, R6 ;  /* 0x000000ffff057224 */ /* 0x000fc800078e0006 */
[----:B------:R-:W-:-:S04]  /*0a90*/  IMAD R5, R5, R8, RZ ;  /* 0x0000000805057224 */ /* 0x000fc800078e02ff */
[----:B------:R-:W-:-:S04]  /*0aa0*/  IMAD.HI.U32 R2, R3, R5, R2 ;  /* 0x0000000503027227 */ /* 0x000fc800078e0002 */
[----:B------:R-:W-:Y:S02]  /*0ab0*/  IMAD.MOV R3, RZ, RZ, -R4 ;  /* 0x000000ffff037224 */ /* 0x000fe400078e0a04 */
[----:B------:R-:W-:Y:S01]  /*0ac0*/  IMAD.HI.U32 R0, R2, R7, RZ ;  /* 0x0000000702007227 */ /* 0x000fe200078e00ff */
[----:B------:R-:W1:Y:S01]  /*0ad0*/  I2F.RP R4, R9 ;  /* 0x0000000900047306 */ /* 0x000e620000209400 */
[----:B------:R-:W-:Y:S02]  /*0ae0*/  IABS R2, R45 ;  /* 0x0000002d00027213 */ /* 0x000fe40000000000 */
[----:B------:R-:W-:-:S05]  /*0af0*/  IMAD R3, R0, R3, R7 ;  /* 0x0000000300037224 */ /* 0x000fca00078e0207 */
[----:B------:R-:W-:Y:S01]  /*0b00*/  ISETP.GT.U32.AND P1, PT, R8, R3, PT ;  /* 0x000000030800720c */ /* 0x000fe20003f24070 */
[----:B------:R-:W2:Y:S08]  /*0b10*/  I2F.RP R6, R2 ;  /* 0x0000000200067306 */ /* 0x000eb00000209400 */
[----:B-1----:R-:W1:Y:S04]  /*0b20*/  MUFU.RCP R4, R4 ;  /* 0x0000000400047308 */ /* 0x002e680000001000 */
[----:B------:R-:W-:-:S02]  /*0b30*/  @!P1 IMAD.IADD R3, R3, 0x1, -R8 ;  /* 0x0000000103039824 */ /* 0x000fc400078e0a08 */
[----:B------:R-:W-:Y:S01]  /*0b40*/  @!P1 VIADD R0, R0, 0x1 ;  /* 0x0000000100009836 */ /* 0x000fe20000000000 */
[----:B------:R-:W-:Y:S01]  /*0b50*/  ISETP.NE.AND P1, PT, R11, RZ, PT ;  /* 0x000000ff0b00720c */ /* 0x000fe20003f25270 */
[----:B--2---:R-:W2:Y:S01]  /*0b60*/  MUFU.RCP R6, R6 ;  /* 0x0000000600067308 */ /* 0x004ea20000001000 */
[----:B------:R-:W-:Y:S02]  /*0b70*/  ISETP.GE.U32.AND P0, PT, R3, R8, PT ;  /* 0x000000080300720c */ /* 0x000fe40003f06070 */
[----:B------:R-:W-:-:S04]  /*0b80*/  LOP3.LUT R3, R12, R11, RZ, 0x3c, !PT ;  /* 0x0000000b0c037212 */ /* 0x000fc800078e3cff */
[----:B------:R-:W-:Y:S01]  /*0b90*/  ISETP.GE.AND P2, PT, R3, RZ, PT ;  /* 0x000000ff0300720c */ /* 0x000fe20003f46270 */
[----:B-1----:R-:W-:-:S04]  /*0ba0*/  VIADD R4, R4, 0xffffffe ;  /* 0x0ffffffe04047836 */ /* 0x002fc80000000000 */
[----:B------:R-:W1:Y:S02]  /*0bb0*/  F2I.FTZ.U32.TRUNC.NTZ R5, R4 ;  /* 0x0000000400057305 */ /* 0x000e64000021f000 */
[----:B------:R-:W-:Y:S02]  /*0bc0*/  @P0 VIADD R0, R0, 0x1 ;  /* 0x0000000100000836 */ /* 0x000fe40000000000 */
[----:B--2---:R-:W-:Y:S02]  /*0bd0*/  VIADD R6, R6, 0xffffffe ;  /* 0x0ffffffe06067836 */ /* 0x004fe40000000000 */
[----:B------:R-:W-:Y:S01]  /*0be0*/  IMAD.MOV.U32 R8, RZ, RZ, R0 ;  /* 0x000000ffff087224 */ /* 0x000fe200078e0000 */
[----:B------:R-:W-:Y:S01]  /*0bf0*/  MOV R0, 0x400 ;  /* 0x0000040000007802 */ /* 0x000fe20000000f00 */
[----:B------:R-:W2:Y:S02]  /*0c00*/  F2I.FTZ.U32.TRUNC.NTZ R7, R6 ;  /* 0x0000000600077305 */ /* 0x000ea4000021f000 */
[----:B------:R-:W-:Y:S01]  /*0c10*/  @!P2 IMAD.MOV R8, RZ, RZ, -R8 ;  /* 0x000000ffff08a224 */ /* 0x000fe200078e0a08 */
[----:B------:R-:W-:-:S02]  /*0c20*/  @!P1 LOP3.LUT R8, RZ, R11, RZ, 0x33, !PT ;  /* 0x0000000bff089212 */ /* 0x000fc400078e33ff */
[----:B------:R-:W-:Y:S01]  /*0c30*/  R2UR UR9, R0 ;  /* 0x00000000000972ca */ /* 0x000fe200000e0000 */
[----:B-1----:R-:W-:Y:S02]  /*0c40*/  IMAD.MOV R4, RZ, RZ, -R5 ;  /* 0x000000ffff047224 */ /* 0x002fe400078e0a05 */
[----:B------:R-:W-:Y:S02]  /*0c50*/  IMAD.MOV R0, RZ, RZ, -R8 ;  /* 0x000000ffff007224 */ /* 0x000fe400078e0a08 */
[----:B------:R-:W-:Y:S02]  /*0c60*/  IMAD R3, R4, R9, RZ ;  /* 0x0000000904037224 */ /* 0x000fe400078e02ff */
[----:B------:R-:W-:Y:S01]  /*0c70*/  IMAD R0, R11, R0, R12 ;  /* 0x000000000b007224 */ /* 0x000fe200078e020c */
[----:B-----5:R-:W-:Y:S01]  /*0c80*/  LOP3.LUT R11, R198, 0x1, RZ, 0xc0, !PT ;  /* 0x00000001c60b7812 */ /* 0x020fe200078ec0ff */
[----:B------:R-:W-:Y:S02]  /*0c90*/  IMAD.MOV.U32 R4, RZ, RZ, RZ ;  /* 0x000000ffff047224 */ /* 0x000fe400078e00ff */
[----:B------:R-:W-:-:S02]  /*0ca0*/  IMAD.IADD R0, R10, 0x1, R0 ;  /* 0x000000010a007824 */ /* 0x000fc400078e0200 */
[----:B0-----:R-:W-:Y:S01]  /*0cb0*/  ULEA UR9, UR4, UR9, 0x18 ;  /* 0x0000000904097291 */ /* 0x001fe2000f8ec0ff */
[----:B------:R-:W-:Y:S02]  /*0cc0*/  IMAD.HI.U32 R4, R5, R3, R4 ;  /* 0x0000000305047227 */ /* 0x000fe400078e0004 */
[----:B------:R-:W-:Y:S01]  /*0cd0*/  UMOV UR4, 0x1 ;  /* 0x0000000100047882 */ /* 0x000fe20000000000 */
[----:B------:R-:W-:Y:S01]  /*0ce0*/  UIADD3 UR10, UPT, UPT, UR9, 0xc000, URZ ;  /* 0x0000c000090a7890 */ /* 0x000fe2000fffe0ff */
[----:B------:R-:W-:Y:S02]  /*0cf0*/  IMAD R0, R0, 0x2, R11 ;  /* 0x0000000200007824 */ /* 0x000fe400078e020b */
[----:B--2---:R-:W-:Y:S02]  /*0d00*/  IMAD.MOV R3, RZ, RZ, -R7 ;  /* 0x000000ffff037224 */ /* 0x004fe400078e0a07 */
[----:B------:R-:W-:Y:S01]  /*0d10*/  IMAD.U32 R13, R0, 0x40, R199 ;  /* 0x00000040000d7824 */ /* 0x000fe200078e00c7 */
[----:B------:R-:W0:Y:S01]  /*0d20*/  LDS R10, [UR9] ;  /* 0x00000009ff0a7984 */ /* 0x000e220008000800 */
[----:B------:R-:W-:-:S02]  /*0d30*/  IMAD R3, R3, R2, RZ ;  /* 0x0000000203037224 */ /* 0x000fc400078e02ff */
[----:B------:R-:W-:Y:S01]  /*0d40*/  IMAD.MOV.U32 R6, RZ, RZ, RZ ;  /* 0x000000ffff067224 */ /* 0x000fe200078e00ff */
[----:B------:R-:W-:Y:S01]  /*0d50*/  IABS R150, R13 ;  /* 0x0000000d00967213 */ /* 0x000fe20000000000 */
[----:B------:R-:W-:Y:S01]  /*0d60*/  IMAD.SHL.U32 R14, R8, 0x40, RZ ;  /* 0x00000040080e7824 */ /* 0x000fe200078e00ff */
[----:B------:R-:W-:Y:S01]  /*0d70*/  BAR.SYNC.DEFER_BLOCKING 0x0 ;  /* 0x0000000000007b1d */ /* 0x000fe20000010000 */
[----:B------:R-:W-:Y:S01]  /*0d80*/  IMAD.HI.U32 R6, R7, R3, R6 ;  /* 0x0000000307067227 */ /* 0x000fe200078e0006 */
[----:B------:R-:W-:-:S03]  /*0d90*/  ISETP.GE.AND P4, PT, R13, RZ, PT ;  /* 0x000000ff0d00720c */ /* 0x000fc60003f86270 */
[----:B------:R-:W-:Y:S01]  /*0da0*/  IMAD.HI.U32 R4, R4, R150, RZ ;  /* 0x0000009604047227 */ /* 0x000fe200078e00ff */
[----:B------:R-:W-:Y:S03]  /*0db0*/  STL [R1+0x8], R13 ;  /* 0x0000080d01007387 */ /* 0x000fe60000100800 */
[----:B------:R-:W-:Y:S02]  /*0dc0*/  IMAD.MOV R4, RZ, RZ, -R4 ;  /* 0x000000ffff047224 */ /* 0x000fe400078e0a04 */
[----:B------:R-:W-:Y:S01]  /*0dd0*/  IMAD R0, R11, 0x20, R14 ;  /* 0x000000200b007824 */ /* 0x000fe200078e020e */
[----:B------:R1:W-:Y:S01]  /*0de0*/  STL [R1], R14 ;  /* 0x0000000e01007387 */ /* 0x0003e20000100800 */
[----:B------:R-:W-:Y:S02]  /*0df0*/  IMAD R150, R9, R4, R150 ;  /* 0x0000000409967224 */ /* 0x000fe400078e0296 */
[----:B------:R-:W-:Y:S01]  /*0e00*/  IMAD.SHL.U32 R3, R197, 0x200000, RZ ;  /* 0x00200000c5037824 */ /* 0x000fe200078e00ff */
[----:B------:R-:W-:Y:S01]  /*0e10*/  IABS R5, R0 ;  /* 0x0000000000057213 */ /* 0x000fe20000000000 */
[C---:B------:R-:W-:Y:S01]  /*0e20*/  VIADD R12, R0.reuse, 0x1f ;  /* 0x0000001f000c7836 */ /* 0x040fe20000000000 */
[----:B------:R-:W-:Y:S01]  /*0e30*/  ISETP.GT.U32.AND P0, PT, R9, R150, PT ;  /* 0x000000960900720c */ /* 0x000fe20003f04070 */
[C---:B------:R-:W-:Y:S01]  /*0e40*/  VIADD R8, R0.reuse, 0x1 ;  /* 0x0000000100087836 */ /* 0x040fe20000000000 */
[----:B------:R-:W-:Y:S01]  /*0e50*/  LOP3.LUT R3, R3, 0x600000, RZ, 0xc0, !PT ;  /* 0x0060000003037812 */ /* 0x000fe200078ec0ff */
[C---:B------:R-:W-:Y:S01]  /*0e60*/  VIADD R11, R0.reuse, 0x3 ;  /* 0x00000003000b7836 */ /* 0x040fe20000000000 */
[----:B------:R-:W-:Y:S01]  /*0e70*/  IABS R61, R12 ;  /* 0x0000000c003d7213 */ /* 0x000fe20000000000 */
[----:B-1----:R-:W-:Y:S01]  /*0e80*/  VIADD R14, R0, 0xa ;  /* 0x0000000a000e7836 */ /* 0x002fe20000000000 */
[----:B------:R-:W-:Y:S01]  /*0e90*/  R2UR UR8, R3 ;  /* 0x00000000030872ca */ /* 0x000fe200000e0000 */
[----:B------:R-:W-:Y:S01]  /*0ea0*/  IMAD.HI.U32 R3, R6, R5, RZ ;  /* 0x0000000506037227 */ /* 0x000fe200078e00ff */
[----:B------:R-:W-:-:S02]  /*0eb0*/  IABS R7, R8 ;  /* 0x0000000800077213 */ /* 0x000fc40000000000 */
[----:B------:R-:W-:Y:S01]  /*0ec0*/  ISETP.GE.AND P1, PT, R8, RZ, PT ;  /* 0x000000ff0800720c */ /* 0x000fe20003f26270 */
[----:B------:R-:W-:Y:S01]  /*0ed0*/  IMAD.MOV R3, RZ, RZ, -R3 ;  /* 0x000000ffff037224 */ /* 0x000fe200078e0a03 */
[----:B------:R-:W-:Y:S01]  /*0ee0*/  IABS R25, R14 ;  /* 0x0000000e00197213 */ /* 0x000fe20000000000 */
[----:B------:R-:W-:Y:S01]  /*0ef0*/  IMAD.HI.U32 R4, R6, R61, RZ ;  /* 0x0000003d06047227 */ /* 0x000fe200078e00ff */
[----:B0-----:R-:W-:-:S03]  /*0f00*/  R2UR UR24, R10 ;  /* 0x000000000a1872ca */ /* 0x001fc600000e0000 */
[----:B------:R-:W-:Y:S02]  /*0f10*/  @!P0 IMAD.IADD R150, R150, 0x1, -R9 ;  /* 0x0000000196968824 */ /* 0x000fe400078e0a09 */
[----:B------:R-:W-:Y:S02]  /*0f20*/  IMAD R3, R2, R3, R5 ;  /* 0x0000000302037224 */ /* 0x000fe400078e0205 */
[----:B------:R-:W-:Y:S01]  /*0f30*/  IMAD.MOV R8, RZ, RZ, -R4 ;  /* 0x000000ffff087224 */ /* 0x000fe200078e0a04 */
[----:B------:R-:W-:Y:S01]  /*0f40*/  ISETP.GT.U32.AND P0, PT, R9, R150, PT ;  /* 0x000000960900720c */ /* 0x000fe20003f04070 */
[----:B------:R-:W-:Y:S01]  /*0f50*/  IMAD.HI.U32 R4, R6, R7, RZ ;  /* 0x0000000706047227 */ /* 0x000fe200078e00ff */
[----:B------:R-:W-:-:S03]  /*0f60*/  ISETP.GT.U32.AND P5, PT, R2, R3, PT ;  /* 0x000000030200720c */ /* 0x000fc60003fa4070 */
[----:B------:R-:W-:Y:S02]  /*0f70*/  IMAD.MOV R4, RZ, RZ, -R4 ;  /* 0x000000ffff047224 */ /* 0x000fe400078e0a04 */
[----:B------:R-:W-:Y:S01]  /*0f80*/  VIADD R10, R0, 0x2 ;  /* 0x00000002000a7836 */ /* 0x000fe20000000000 */
[----:B------:R-:W-:Y:S01]  /*0f90*/  UIADD3 UR8, UPT, UPT, UR24, UR8, URZ ;  /* 0x0000000818087290 */ /* 0x000fe2000fffe0ff */
[C---:B------:R-:W-:Y:S02]  /*0fa0*/  IMAD R5, R2.reuse, R4, R7 ;  /* 0x0000000402057224 */ /* 0x040fe400078e0207 */
[----:B------:R-:W-:Y:S01]  /*0fb0*/  IMAD R61, R2, R8, R61 ;  /* 0x00000008023d7224 */ /* 0x000fe200078e023d */
[----:B------:R-:W-:Y:S01]  /*0fc0*/  ISETP.GE.AND P3, PT, R10, RZ, PT ;  /* 0x000000ff0a00720c */ /* 0x000fe20003f66270 */
[----:B------:R-:W-:Y:S01]  /*0fd0*/  @!P0 IMAD.IADD R150, R150, 0x1, -R9 ;  /* 0x0000000196968824 */ /* 0x000fe200078e0a09 */
[----:B------:R-:W-:Y:S01]  /*0fe0*/  IABS R10, R10 ;  /* 0x0000000a000a7213 */ /* 0x000fe20000000000 */
[----:B------:R-:W-:Y:S01]  /*0ff0*/  @!P5 IMAD.IADD R3, R3, 0x1, -R2 ;  /* 0x000000010303d824 */ /* 0x000fe200078e0a02 */
[----:B------:R-:W-:Y:S01]  /*1000*/  ISETP.GT.U32.AND P6, PT, R2, R5, PT ;  /* 0x000000050200720c */ /* 0x000fe20003fc4070 */
[----:B------:R-:W-:Y:S01]  /*1010*/  @!P4 IMAD.MOV R150, RZ, RZ, -R150 ;  /* 0x000000ffff96c224 */ /* 0x000fe200078e0a96 */
[----:B------:R-:W-:Y:S01]  /*1020*/  ISETP.NE.AND P0, PT, R44, RZ, PT ;  /* 0x000000ff2c00720c */ /* 0x000fe20003f05270 */
[----:B------:R-:W-:Y:S01]  /*1030*/  IMAD.MOV.U32 R7, RZ, RZ, R10 ;  /* 0x000000ffff077224 */ /* 0x000fe200078e000a */
[----:B------:R-:W-:Y:S01]  /*1040*/  ISETP.GT.U32.AND P4, PT, R2, R3, PT ;  /* 0x000000030200720c */ /* 0x000fe20003f84070 */
[----:B------:R-:W-:Y:S01]  /*1050*/  VIADD R10, R0, 0x4 ;  /* 0x00000004000a7836 */ /* 0x000fe20000000000 */
[----:B------:R-:W-:Y:S01]  /*1060*/  IABS R9, R11 ;  /* 0x0000000b00097213 */ /* 0x000fe20000000000 */
[----:B------:R-:W-:Y:S01]  /*1070*/  IMAD.HI.U32 R4, R6, R7, RZ ;  /* 0x0000000706047227 */ /* 0x000fe200078e00ff */
[----:B------:R-:W-:-:S02]  /*1080*/  ISETP.GT.U32.AND P2, PT, R2, R61, PT ;  /* 0x0000003d0200720c */ /* 0x000fc40003f44070 */
[----:B------:R-:W-:Y:S01]  /*1090*/  IABS R15, R10 ;  /* 0x0000000a000f7213 */ /* 0x000fe20000000000 */
[----:B------:R-:W-:Y:S01]  /*10a0*/  IMAD.MOV R8, RZ, RZ, -R4 ;  /* 0x000000ffff087224 */ /* 0x000fe200078e0a04 */
[----:B------:R-:W-:Y:S01]  /*10b0*/  ISETP.GE.AND P5, PT, R11, RZ, PT ;  /* 0x000000ff0b00720c */ /* 0x000fe20003fa6270 */
[----:B------:R-:W-:Y:S02]  /*10c0*/  @!P6 IMAD.IADD R5, R5, 0x1, -R2 ;  /* 0x000000010505e824 */ /* 0x000fe400078e0a02 */
[----:B------:R-:W-:Y:S01]  /*10d0*/  IMAD.HI.U32 R4, R6, R9, RZ ;  /* 0x0000000906047227 */ /* 0x000fe200078e00ff */
[----:B------:R-:W-:Y:S02]  /*10e0*/  @!P0 LOP3.LUT R150, RZ, R44, RZ, 0x33, !PT ;  /* 0x0000002cff968212 */ /* 0x000fe400078e33ff */
[C---:B------:R-:W-:Y:S01]  /*10f0*/  ISETP.GT.U32.AND P6, PT, R2.reuse, R5, PT ;  /* 0x000000050200720c */ /* 0x040fe20003fc4070 */
[----:B------:R-:W-:Y:S02]  /*1100*/  IMAD R7, R2, R8, R7 ;  /* 0x0000000802077224 */ /* 0x000fe400078e0207 */
[----:B------:R-:W-:-:S02]  /*1110*/  IMAD.MOV R4, RZ, RZ, -R4 ;  /* 0x000000ffff047224 */ /* 0x000fc400078e0a04 */
[----:B------:R-:W-:Y:S01]  /*1120*/  @!P4 IMAD.IADD R3, R3, 0x1, -R2 ;  /* 0x000000010303c824 */ /* 0x000fe200078e0a02 */
[C---:B------:R-:W-:Y:S01]  /*1130*/  ISETP.GT.U32.AND P0, PT, R2.reuse, R7, PT ;  /* 0x000000070200720c */ /* 0x040fe20003f04070 */
[----:B------:R-:W-:Y:S01]  /*1140*/  IMAD R9, R2, R4, R9 ;  /* 0x0000000402097224 */ /* 0x000fe200078e0209 */
[----:B------:R-:W-:Y:S01]  /*1150*/  ISETP.GE.AND P4, PT, R0, RZ, PT ;  /* 0x000000ff0000720c */ /* 0x000fe20003f86270 */
[----:B------:R-:W-:-:S04]  /*1160*/  IMAD.HI.U32 R4, R6, R15, RZ ;  /* 0x0000000f06047227 */ /* 0x000fc800078e00ff */
[----:B------:R-:W-:Y:S02]  /*1170*/  @!P2 IMAD.IADD R61, R61, 0x1, -R2 ;  /* 0x000000013d3da824 */ /* 0x000fe400078e0a02 */
[----:B------:R-:W-:Y:S02]  /*1180*/  IMAD.MOV R4, RZ, RZ, -R4 ;  /* 0x000000ffff047224 */ /* 0x000fe400078e0a04 */
[--C-:B------:R-:W-:Y:S01]  /*1190*/  @!P6 IMAD.IADD R5, R5, 0x1, -R2.reuse ;  /* 0x000000010505e824 */ /* 0x100fe200078e0a02 */
[C---:B------:R-:W-:Y:S01]  /*11a0*/  ISETP.GT.U32.AND P2, PT, R2.reuse, R61, PT ;  /* 0x0000003d0200720c */ /* 0x040fe20003f44070 */
[C---:B------:R-:W-:Y:S01]  /*11b0*/  IMAD R15, R2.reuse, R4, R15 ;  /* 0x00000004020f7224 */ /* 0x040fe200078e020f */
[C---:B------:R-:W-:Y:S01]  /*11c0*/  ISETP.GT.U32.AND P6, PT, R2.reuse, R9, PT ;  /* 0x000000090200720c */ /* 0x040fe20003fc4070 */
[----:B------:R-:W-:Y:S02]  /*11d0*/  @!P0 IMAD.IADD R7, R7, 0x1, -R2 ;  /* 0x0000000107078824 */ /* 0x000fe400078e0a02 */
[----:B------:R-:W-:Y:S01]  /*11e0*/  @!P4 IMAD.MOV R3, RZ, RZ, -R3 ;  /* 0x000000ffff03c224 */ /* 0x000fe200078e0a03 */
[----:B------:R-:W-:Y:S01]  /*11f0*/  ISETP.GT.U32.AND P4, PT, R2, R15, PT ;  /* 0x0000000f0200720c */ /* 0x000fe20003f84070 */
[----:B------:R-:W-:Y:S01]  /*1200*/  VIADD R8, R0, 0x5 ;  /* 0x0000000500087836 */ /* 0x000fe20000000000 */
[----:B------:R-:W-:Y:S01]  /*1210*/  ISETP.GT.U32.AND P0, PT, R2, R7, PT ;  /* 0x000000070200720c */ /* 0x000fe20003f04070 */
[----:B------:R-:W-:-:S02]  /*1220*/  IMAD.MOV.U32 R11, RZ, RZ, R5 ;  /* 0x000000ffff0b7224 */ /* 0x000fc400078e0005 */
[----:B------:R-:W-:Y:S01]  /*1230*/  VIADD R16, R0, 0xc ;  /* 0x0000000c00107836 */ /* 0x000fe20000000000 */
[----:B------:R-:W-:Y:S01]  /*1240*/  IABS R13, R8 ;  /* 0x00000008000d7213 */ /* 0x000fe20000000000 */
[--C-:B------:R-:W-:Y:S01]  /*1250*/  @!P2 IMAD.IADD R61, R61, 0x1, -R2.reuse ;  /* 0x000000013d3da824 */ /* 0x100fe200078e0a02 */
[----:B------:R-:W-:Y:S01]  /*1260*/  ISETP.GE.AND P2, PT, R12, RZ, PT ;  /* 0x000000ff0c00720c */ /* 0x000fe20003f46270 */
[----:B------:R-:W-:Y:S01]  /*1270*/  VIADD R12, R0, 0x6 ;  /* 0x00000006000c7836 */ /* 0x000fe20000000000 */
[----:B------:R-:W-:Y:S01]  /*1280*/  IABS R27, R16 ;  /* 0x00000010001b7213 */ /* 0x000fe20000000000 */
[--C-:B------:R-:W-:Y:S01]  /*1290*/  @!P6 IMAD.IADD R9, R9, 0x1, -R2.reuse ;  /* 0x000000010909e824 */ /* 0x100fe200078e0a02 */
[----:B------:R-:W-:Y:S01]  /*12a0*/  ISETP.GE.AND P6, PT, R8, RZ, PT ;  /* 0x000000ff0800720c */ /* 0x000fe20003fc6270 */
[----:B------:R-:W-:Y:S01]  /*12b0*/  @!P1 IMAD.MOV R11, RZ, RZ, -R11 ;  /* 0x000000ffff0b9224 */ /* 0x000fe200078e0a0b */
[----:B------:R-:W-:Y:S01]  /*12c0*/  IABS R17, R12 ;  /* 0x0000000c00117213 */ /* 0x000fe20000000000 */
[----:B------:R-:W-:Y:S01]  /*12d0*/  @!P4 IMAD.IADD R15, R15, 0x1, -R2 ;  /* 0x000000010f0fc824 */ /* 0x000fe200078e0a02 */
[----:B------:R-:W-:Y:S01]  /*12e0*/  ISETP.GT.U32.AND P1, PT, R2, R9, PT ;  /* 0x000000090200720c */ /* 0x000fe20003f24070 */
[----:B------:R-:W-:-:S03]  /*12f0*/  IMAD.HI.U32 R4, R6, R13, RZ ;  /* 0x0000000d06047227 */ /* 0x000fc600078e00ff */
[----:B------:R-:W-:Y:S01]  /*1300*/  ISETP.GT.U32.AND P4, PT, R2, R15, PT ;  /* 0x0000000f0200720c */ /* 0x000fe20003f84070 */
[----:B------:R-:W-:Y:S01]  /*1310*/  @!P0 IMAD.IADD R7, R7, 0x1, -R2 ;  /* 0x0000000107078824 */ /* 0x000fe200078e0a02 */
[----:B------:R-:W-:Y:S01]  /*1320*/  ISETP.GE.AND P0, PT, R12, RZ, PT ;  /* 0x000000ff0c00720c */ /* 0x000fe20003f06270 */
[----:B------:R-:W-:Y:S02]  /*1330*/  IMAD.MOV R5, RZ, RZ, -R4 ;  /* 0x000000ffff057224 */ /* 0x000fe400078e0a04 */
[----:B------:R-:W-:-:S04]  /*1340*/  IMAD.HI.U32 R4, R6, R17, RZ ;  /* 0x0000001106047227 */ /* 0x000fc800078e00ff */
[----:B------:R-:W-:Y:S02]  /*1350*/  IMAD.MOV.U32 R33, RZ, RZ, R7 ;  /* 0x000000ffff217224 */ /* 0x000fe400078e0007 */
[----:B------:R-:W-:Y:S02]  /*1360*/  VIADD R7, R0, 0x7 ;  /* 0x0000000700077836 */ /* 0x000fe40000000000 */
[C---:B------:R-:W-:Y:S02]  /*1370*/  IMAD R5, R2.reuse, R5, R13 ;  /* 0x0000000502057224 */ /* 0x040fe400078e020d */
[----:B------:R-:W-:Y:S01]  /*1380*/  IMAD.MOV R4, RZ, RZ, -R4 ;  /* 0x000000ffff047224 */ /* 0x000fe200078e0a04 */
[----:B------:R-:W-:Y:S01]  /*1390*/  IABS R8, R7 ;  /* 0x0000000700087213 */ /* 0x000fe20000000000 */
[----:B------:R-:W-:Y:S01]  /*13a0*/  @!P3 IMAD.MOV R33, RZ, RZ, -R33 ;  /* 0x000000ffff21b224 */ /* 0x000fe200078e0a21 */
[----:B------:R-:W-:Y:S01]  /*13b0*/  ISETP.GE.AND P3, PT, R7, RZ, PT ;  /* 0x000000ff0700720c */ /* 0x000fe20003f66270 */
[----:B------:R-:W-:-:S02]  /*13c0*/  IMAD R7, R2, R4, R17 ;  /* 0x0000000402077224 */ /* 0x000fc400078e0211 */
[--C-:B------:R-:W-:Y:S01]  /*13d0*/  @!P1 IMAD.IADD R9, R9, 0x1, -R2.reuse ;  /* 0x0000000109099824 */ /* 0x100fe200078e0a02 */
[C---:B------:R-:W-:Y:S01]  /*13e0*/  ISETP.GT.U32.AND P1, PT, R2.reuse, R5, PT ;  /* 0x000000050200720c */ /* 0x040fe20003f24070 */
[----:B------:R-:W-:Y:S01]  /*13f0*/  @!P4 IMAD.IADD R15, R15, 0x1, -R2 ;  /* 0x000000010f0fc824 */ /* 0x000fe200078e0a02 */
[----:B------:R-:W-:Y:S01]  /*1400*/  ISETP.GT.U32.AND P4, PT, R2, R7, PT ;  /* 0x000000070200720c */ /* 0x000fe20003f84070 */
[----:B------:R-:W-:Y:S02]  /*1410*/  IMAD.MOV.U32 R17, RZ, RZ, R8 ;  /* 0x000000ffff117224 */ /* 0x000fe400078e0008 */
[----:B------:R-:W-:Y:S01]  /*1420*/  @!P2 IMAD.MOV R61, RZ, RZ, -R61 ;  /* 0x000000ffff3da224 */ /* 0x000fe200078e0a3d */
[----:B------:R-:W-:Y:S01]  /*1430*/  ISETP.GE.AND P2, PT, R10, RZ, PT ;  /* 0x000000ff0a00720c */ /* 0x000fe20003f46270 */
[----:B------:R-:W-:Y:S02]  /*1440*/  VIADD R8, R0, 0x8 ;  /* 0x0000000800087836 */ /* 0x000fe40000000000 */
[----:B------:R-:W-:-:S03]  /*1450*/  IMAD.HI.U32 R4, R6, R17, RZ ;  /* 0x0000001106047227 */ /* 0x000fc600078e00ff */
[----:B------:R-:W-:Y:S01]  /*1460*/  IABS R21, R8 ;  /* 0x0000000800157213 */ /* 0x000fe20000000000 */
[--C-:B------:R-:W-:Y:S02]  /*1470*/  @!P1 IMAD.IADD R5, R5, 0x1, -R2.reuse ;  /* 0x0000000105059824 */ /* 0x100fe400078e0a02 */
[----:B------:R-:W-:Y:S02]  /*1480*/  VIADD R12, R0, 0x9 ;  /* 0x00000009000c7836 */ /* 0x000fe40000000000 */
[----:B------:R-:W-:Y:S01]  /*1490*/  @!P4 IMAD.IADD R7, R7, 0x1, -R2 ;  /* 0x000000010707c824 */ /* 0x000fe200078e0a02 */
[C---:B------:R-:W-:Y:S01]  /*14a0*/  ISETP.GT.U32.AND P1, PT, R2.reuse, R5, PT ;  /* 0x000000050200720c */ /* 0x040fe20003f24070 */
[----:B------:R-:W-:Y:S01]  /*14b0*/  IMAD.MOV R4, RZ, RZ, -R4 ;  /* 0x000000ffff047224 */ /* 0x000fe200078e0a04 */
[----:B------:R-:W-:Y:S01]  /*14c0*/  IABS R23, R12 ;  /* 0x0000000c00177213 */ /* 0x000fe20000000000 */
[----:B------:R-:W-:Y:S01]  /*14d0*/  IMAD.MOV.U32 R13, RZ, RZ, R9 ;  /* 0x000000ffff0d7224 */ /* 0x000fe200078e0009 */
[C---:B------:R-:W-:Y:S01]  /*14e0*/  ISETP.GT.U32.AND P4, PT, R2.reuse, R7, PT ;  /* 0x000000070200720c */ /* 0x040fe20003f84070 */
[----:B------:R-:W-:-:S02]  /*14f0*/  IMAD R9, R2, R4, R17 ;  /* 0x0000000402097224 */ /* 0x000fc400078e0211 */
[----:B------:R-:W-:-:S04]  /*1500*/  IMAD.HI.U32 R4, R6, R21, RZ ;  /* 0x0000001506047227 */ /* 0x000fc800078e00ff */
[----:B------:R-:W-:Y:S01]  /*1510*/  @!P5 IMAD.MOV R13, RZ, RZ, -R13 ;  /* 0x000000ffff0dd224 */ /* 0x000fe200078e0a0d */
[----:B------:R-:W-:Y:S01]  /*1520*/  ISETP.GE.AND P5, PT, R8, RZ, PT ;  /* 0x000000ff0800720c */ /* 0x000fe20003fa6270 */
[----:B------:R-:W-:-:S04]  /*1530*/  IMAD.HI.U32 R8, R6, R23, RZ ;  /* 0x0000001706087227 */ /* 0x000fc800078e00ff */
[----:B------:R-:W-:Y:S01]  /*1540*/  @!P2 IMAD.MOV R15, RZ, RZ, -R15 ;  /* 0x000000ffff0fa224 */ /* 0x000fe200078e0a0f */
[----:B------:R-:W-:Y:S01]  /*1550*/  ISETP.GT.U32.AND P2, PT, R2, R9, PT ;  /* 0x000000090200720c */ /* 0x000fe20003f44070 */
[----:B------:R-:W-:Y:S02]  /*1560*/  IMAD.MOV R4, RZ, RZ, -R4 ;  /* 0x000000ffff047224 */ /* 0x000fe400078e0a04 */
[----:B------:R-:W-:Y:S02]  /*1570*/  IMAD.MOV R8, RZ, RZ, -R8 ;  /* 0x000000ffff087224 */ /* 0x000fe400078e0a08 */
[----:B------:R-:W-:Y:S01]  /*1580*/  @!P1 IMAD.IADD R5, R5, 0x1, -R2 ;  /* 0x0000000105059824 */ /* 0x000fe200078e0a02 */
[----:B------:R-:W-:Y:S01]  /*1590*/  ISETP.GE.AND P1, PT, R12, RZ, PT ;  /* 0x000000ff0c00720c */ /* 0x000fe20003f26270 */
[C---:B------:R-:W-:Y:S02]  /*15a0*/  IMAD R21, R2.reuse, R4, R21 ;  /* 0x0000000402157224 */ /* 0x040fe400078e0215 */
[----:B------:R-:W-:-:S02]  /*15b0*/  IMAD R23, R2, R8, R23 ;  /* 0x0000000802177224 */ /* 0x000fc400078e0217 */
[--C-:B------:R-:W-:Y:S01]  /*15c0*/  @!P4 IMAD.IADD R7, R7, 0x1, -R2.reuse ;  /* 0x000000010707c824 */ /* 0x100fe200078e0a02 */
[C---:B------:R-:W-:Y:S01]  /*15d0*/  ISETP.GT.U32.AND P4, PT, R2.reuse, R21, PT ;  /* 0x000000150200720c */ /* 0x040fe20003f84070 */
[----:B------:R-:W-:Y:S02]  /*15e0*/  IMAD.MOV.U32 R17, RZ, RZ, R5 ;  /* 0x000000ffff117224 */ /* 0x000fe400078e0005 */
[----:B------:R-:W-:Y:S02]  /*15f0*/  @!P2 IMAD.IADD R9, R9, 0x1, -R2 ;  /* 0x000000010909a824 */ /* 0x000fe400078e0a02 */
[----:B------:R-:W-:Y:S01]  /*1600*/  @!P6 IMAD.MOV R17, RZ, RZ, -R17 ;  /* 0x000000ffff11e224 */ /* 0x000fe200078e0a11 */
[----:B------:R-:W-:Y:S01]  /*1610*/  ISETP.GT.U32.AND P6, PT, R2, R23, PT ;  /* 0x000000170200720c */ /* 0x000fe20003fc4070 */
[----:B------:R-:W-:Y:S01]  /*1620*/  VIADD R12, R0, 0xb ;  /* 0x0000000b000c7836 */ /* 0x000fe20000000000 */
[----:B------:R-:W-:Y:S01]  /*1630*/  ISETP.GT.U32.AND P2, PT, R2, R9, PT ;  /* 0x000000090200720c */ /* 0x000fe20003f44070 */
[----:B------:R-:W-:-:S03]  /*1640*/  IMAD.HI.U32 R10, R6, R25, RZ ;  /* 0x00000019060a7227 */ /* 0x000fc600078e00ff */
[----:B------:R-:W-:Y:S01]  /*1650*/  IABS R19, R12 ;  /* 0x0000000c00137213 */ /* 0x000fe20000000000 */
[----:B------:R-:W-:Y:S01]  /*1660*/  @!P4 IMAD.IADD R21, R21, 0x1, -R2 ;  /* 0x000000011515c824 */ /* 0x000fe200078e0a02 */
[----:B------:R-:W-:Y:S01]  /*1670*/  ISETP.GE.AND P4, PT, R12, RZ, PT ;  /* 0x000000ff0c00720c */ /* 0x000fe20003f86270 */
[----:B------:R-:W-:Y:S02]  /*1680*/  IMAD.MOV R10, RZ, RZ, -R10 ;  /* 0x000000ffff0a7224 */ /* 0x000fe400078e0a0a */
[----:B------:R-:W-:-:S04]  /*1690*/  IMAD.HI.U32 R4, R6, R19, RZ ;  /* 0x0000001306047227 */ /* 0x000fc800078e00ff */
[----:B------:R-:W-:Y:S01]  /*16a0*/  @!P6 IMAD.IADD R23, R23, 0x1, -R2 ;  /* 0x000000011717e824 */ /* 0x000fe200078e0a02 */
[C---:B------:R-:W-:Y:S01]  /*16b0*/  ISETP.GT.U32.AND P6, PT, R2.reuse, R21, PT ;  /* 0x000000150200720c */ /* 0x040fe20003fc4070 */
[C---:B------:R-:W-:Y:S02]  /*16c0*/  IMAD R25, R2.reuse, R10, R25 ;  /* 0x0000000a02197224 */ /* 0x040fe400078e0219 */
[----:B------:R-:W-:Y:S02]  /*16d0*/  IMAD.MOV R4, RZ, RZ, -R4 ;  /* 0x000000ffff047224 */ /* 0x000fe400078e0a04 */
[----:B------:R-:W-:Y:S01]  /*16e0*/  @!P2 IMAD.IADD R9, R9, 0x1, -R2 ;  /* 0x000000010909a824 */ /* 0x000fe200078e0a02 */
[----:B------:R-:W-:Y:S01]  /*16f0*/  ISETP.GT.U32.AND P2, PT, R2, R25, PT ;  /* 0x000000190200720c */ /* 0x000fe20003f44070 */
[----:B------:R-:W-:Y:S02]  /*1700*/  VIADD R10, R0, 0xd ;  /* 0x0000000d000a7836 */ /* 0x000fe40000000000 */
[----:B------:R-:W-:-:S02]  /*1710*/  IMAD R5, R2, R4, R19 ;  /* 0x0000000402057224 */ /* 0x000fc400078e0213 */
[----:B------:R-:W-:Y:S01]  /*1720*/  IMAD.MOV.U32 R19, RZ, RZ, R9 ;  /* 0x000000ffff137224 */ /* 0x000fe200078e0009 */
[----:B------:R-:W-:Y:S01]  /*1730*/  IABS R9, R10 ;  /* 0x0000000a00097213 */ /* 0x000fe20000000000 */
[----:B------:R-:W-:Y:S01]  /*1740*/  @!P6 IMAD.IADD R21, R21, 0x1, -R2 ;  /* 0x000000011515e824 */ /* 0x000fe200078e0a02 */
[----:B------:R-:W-:Y:S01]  /*1750*/  ISETP.GT.U32.AND P6, PT, R2, R5, PT ;  /* 0x000000050200720c */ /* 0x000fe20003fc4070 */
[----:B------:R-:W-:Y:S02]  /*1760*/  IMAD.MOV.U32 R37, RZ, RZ, R7 ;  /* 0x000000ffff257224 */ /* 0x000fe400078e0007 */
[----:B------:R-:W-:-:S04]  /*1770*/  IMAD.HI.U32 R4, R6, R9, RZ ;  /* 0x0000000906047227 */ /* 0x000fc800078e00ff */
[----:B------:R-:W-:Y:S02]  /*1780*/  IMAD.MOV R8, RZ, RZ, -R4 ;  /* 0x000000ffff087224 */ /* 0x000fe400078e0a04 */
[----:B------:R-:W-:Y:S01]  /*1790*/  @!P3 IMAD.MOV R19, RZ, RZ, -R19 ;  /* 0x000000ffff13b224 */ /* 0x000fe200078e0a13 */
[C---:B------:R-:W-:Y:S01]  /*17a0*/  ISETP.GT.U32.AND P3, PT, R2.reuse, R23, PT ;  /* 0x000000170200720c */ /* 0x040fe20003f64070 */
[C---:B------:R-:W-:Y:S02]  /*17b0*/  IMAD R9, R2.reuse, R8, R9 ;  /* 0x0000000802097224 */ /* 0x040fe400078e0209 */
[----:B------:R-:W-:Y:S02]  /*17c0*/  @!P6 IMAD.IADD R5, R5, 0x1, -R2 ;  /* 0x000000010505e824 */ /* 0x000fe400078e0a02 */
[----:B------:R-:W-:Y:S01]  /*17d0*/  @!P0 IMAD.MOV R37, RZ, RZ, -R37 ;  /* 0x000000ffff258224 */ /* 0x000fe200078e0a25 */
[----:B------:R-:W-:Y:S01]  /*17e0*/  ISETP.GT.U32.AND P6, PT, R2, R9, PT ;  /* 0x000000090200720c */ /* 0x000fe20003fc4070 */
[----:B------:R-:W-:Y:S01]  /*17f0*/  IMAD.HI.U32 R7, R6, R27, RZ ;  /* 0x0000001b06077227 */ /* 0x000fe200078e00ff */
[----:B------:R-:W-:-:S03]  /*1800*/  ISETP.GE.AND P0, PT, R14, RZ, PT ;  /* 0x000000ff0e00720c */ /* 0x000fc60003f06270 */
[----:B------:R-:W-:Y:S02]  /*1810*/  VIADD R14, R0, 0xf ;  /* 0x0000000f000e7836 */ /* 0x000fe40000000000 */
[----:B------:R-:W-:Y:S02]  /*1820*/  IMAD.MOV R7, RZ, RZ, -R7 ;  /* 0x000000ffff077224 */ /* 0x000fe400078e0a07 */
[--C-:B------:R-:W-:Y:S01]  /*1830*/  @!P2 IMAD.IADD R25, R25, 0x1, -R2.reuse ;  /* 0x000000011919a824 */ /* 0x100fe200078e0a02 */
[----:B------:R-:W-:Y:S01]  /*1840*/  IABS R35, R14 ;  /* 0x0000000e00237213 */ /* 0x000fe20000000000 */
[----:B------:R-:W-:Y:S02]  /*1850*/  IMAD R7, R2, R7, R27 ;  /* 0x0000000702077224 */ /* 0x000fe400078e021b */
[----:B------:R-:W-:Y:S01]  /*1860*/  VIADD R12, R0, 0xe ;  /* 0x0000000e000c7836 */ /* 0x000fe20000000000 */
[C---:B------:R-:W-:Y:S01]  /*1870*/  ISETP.GT.U32.AND P2, PT, R2.reuse, R25, PT ;  /* 0x000000190200720c */ /* 0x040fe20003f44070 */
[----:B------:R-:W-:Y:S01]  /*1880*/  @!P6 IMAD.IADD R9, R9, 0x1, -R2 ;  /* 0x000000010909e824 */ /* 0x000fe200078e0a02 */
[----:B------:R-:W-:Y:S01]  /*1890*/  ISETP.GT.U32.AND P6, PT, R2, R5, PT ;  /* 0x000000050200720c */ /* 0x000fe20003fc4070 */
[----:B------:R-:W-:Y:S01]  /*18a0*/  IMAD.HI.U32 R8, R6, R35, RZ ;  /* 0x0000002306087227 */ /* 0x000fe200078e00ff */
[----:B------:R-:W-:-:S03]  /*18b0*/  IABS R31, R12 ;  /* 0x0000000c001f7213 */ /* 0x000fc60000000000 */
[----:B------:R-:W-:Y:S01]  /*18c0*/  @!P3 IMAD.IADD R23, R23, 0x1, -R2 ;  /* 0x000000011717b824 */ /* 0x000fe200078e0a02 */
[----:B------:R-:W-:Y:S01]  /*18d0*/  ISETP.GT.U32.AND P3, PT, R2, R7, PT ;  /* 0x000000070200720c */ /* 0x000fe20003f64070 */
[----:B------:R-:W-:Y:S02]  /*18e0*/  IMAD.MOV R8, RZ, RZ, -R8 ;  /* 0x000000ffff087224 */ /* 0x000fe400078e0a08 */
[----:B------:R-:W-:Y:S02]  /*18f0*/  VIADD R18, R0, 0x10 ;  /* 0x0000001000127836 */ /* 0x000fe40000000000 */
[----:B------:R-:W-:-:S03]  /*1900*/  IMAD.HI.U32 R4, R6, R31, RZ ;  /* 0x0000001f06047227 */ /* 0x000fc600078e00ff */
[----:B------:R-:W-:Y:S01]  /*1910*/  IABS R27, R18 ;  /* 0x00000012001b7213 */ /* 0x000fe20000000000 */
[----:B------:R-:W-:Y:S02]  /*1920*/  IMAD R35, R2, R8, R35 ;  /* 0x0000000802237224 */ /* 0x000fe400078e0223 */
[----:B------:R-:W-:Y:S01]  /*1930*/  @!P2 IMAD.IADD R25, R25, 0x1, -R2 ;  /* 0x000000011919a824 */ /* 0x000fe200078e0a02 */
[----:B------:R-:W-:Y:S01]  /*1940*/  ISETP.GE.AND P2, PT, R16, RZ, PT ;  /* 0x000000ff1000720c */ /* 0x000fe20003f46270 */
[----:B------:R-:W-:Y:S02]  /*1950*/  IMAD.MOV R4, RZ, RZ, -R4 ;  /* 0x000000ffff047224 */ /* 0x000fe400078e0a04 */
[--C-:B------:R-:W-:Y:S01]  /*1960*/  @!P6 IMAD.IADD R5, R5, 0x1, -R2.reuse ;  /* 0x000000010505e824 */ /* 0x100fe200078e0a02 */
[----:B------:R-:W-:Y:S01]  /*1970*/  ISETP.GT.U32.AND P6, PT, R2, R35, PT ;  /* 0x000000230200720c */ /* 0x000fe20003fc4070 */
[----:B------:R-:W-:Y:S01]  /*1980*/  @!P3 IMAD.IADD R7, R7, 0x1, -R2 ;  /* 0x000000010707b824 */ /* 0x000fe200078e0a02 */
[----:B------:R-:W-:Y:S01]  /*1990*/  ISETP.GE.AND P3, PT, R10, RZ, PT ;  /* 0x000000ff0a00720c */ /* 0x000fe20003f66270 */
[----:B------:R-:W-:-:S02]  /*19a0*/  IMAD R31, R2, R4, R31 ;  /* 0x00000004021f7224 */ /* 0x000fc400078e021f */
[----:B------:R-:W-:Y:S01]  /*19b0*/  @!P1 IMAD.MOV R23, RZ, RZ, -R23 ;  /* 0x000000ffff179224 */ /* 0x000fe200078e0a17 */
[----:B------:R-:W-:Y:S01]  /*19c0*/  ISETP.GT.U32.AND P1, PT, R2, R9, PT ;  /* 0x000000090200720c */ /* 0x000fe20003f24070 */
[----:B------:R-:W-:Y:S02]  /*19d0*/  IMAD.MOV.U32 R41, RZ, RZ, R25 ;  /* 0x000000ffff297224 */ /* 0x000fe400078e0019 */
[----:B------:R-:W-:Y:S02]  /*19e0*/  VIADD R10, R0, 0x11 ;  /* 0x00000011000a7836 */ /* 0x000fe40000000000 */
[----:B------:R-:W-:-:S03]  /*19f0*/  IMAD.HI.U32 R4, R6, R27, RZ ;  /* 0x0000001b06047227 */ /* 0x000fc600078e00ff */
[----:B------:R-:W-:Y:S01]  /*1a00*/  IABS R39, R10 ;  /* 0x0000000a00277213 */ /* 0x000fe20000000000 */
[----:B------:R-:W-:Y:S01]  /*1a10*/  @!P0 IMAD.MOV R41, RZ, RZ, -R41 ;  /* 0x000000ffff298224 */ /* 0x000fe200078e0a29 */
[----:B------:R-:W-:Y:S01]  /*1a20*/  ISETP.GT.U32.AND P0, PT, R2, R31, PT ;  /* 0x0000001f0200720c */ /* 0x000fe20003f04070 */
[----:B------:R-:W-:Y:S02]  /*1a30*/  IMAD.MOV R4, RZ, RZ, -R4 ;  /* 0x000000ffff047224 */ /* 0x000fe400078e0a04 */
[----:B------:R-:W-:Y:S02]  /*1a40*/  VIADD R16, R0, 0x12 ;  /* 0x0000001200107836 */ /* 0x000fe40000000000 */
[----:B------:R-:W-:Y:S01]  /*1a50*/  @!P5 IMAD.MOV R21, RZ, RZ, -R21 ;  /* 0x000000ffff15d224 */ /* 0x000fe200078e0a15 */
[C---:B------:R-:W-:Y:S01]  /*1a60*/  ISETP.GT.U32.AND P5, PT, R2.reuse, R7, PT ;  /* 0x000000070200720c */ /* 0x040fe20003fa4070 */
[----:B------:R-:W-:Y:S01]  /*1a70*/  IMAD R25, R2, R4, R27 ;  /* 0x0000000402197224 */ /* 0x000fe200078e021b */
[----:B------:R-:W-:Y:S01]  /*1a80*/  IABS R47, R16 ;  /* 0x00000010002f7213 */ /* 0x000fe20000000000 */
[----:B------:R-:W-:-:S02]  /*1a90*/  @!P6 IMAD.IADD R35, R35, 0x1, -R2 ;  /* 0x000000012323e824 */ /* 0x000fc400078e0a02 */
[----:B------:R-:W-:Y:S02]  /*1aa0*/  IMAD.MOV.U32 R27, RZ, RZ, R5 ;  /* 0x000000ffff1b7224 */ /* 0x000fe400078e0005 */
[----:B------:R-:W-:-:S04]  /*1ab0*/  IMAD.HI.U32 R4, R6, R39, RZ ;  /* 0x0000002706047227 */ /* 0x000fc800078e00ff */
[----:B------:R-:W-:Y:S01]  /*1ac0*/  @!P1 IMAD.IADD R9, R9, 0x1, -R2 ;  /* 0x0000000109099824 */ /* 0x000fe200078e0a02 */
[----:B------:R-:W-:Y:S01]  /*1ad0*/  ISETP.GE.AND P1, PT, R12, RZ, PT ;  /* 0x000000ff0c00720c */ /* 0x000fe20003f26270 */
[----:B------:R-:W-:Y:S01]  /*1ae0*/  @!P4 IMAD.MOV R27, RZ, RZ, -R27 ;  /* 0x000000ffff1bc224 */ /* 0x000fe200078e0a1b */
[----:B------:R-:W-:Y:S01]  /*1af0*/  ISETP.GT.U32.AND P4, PT, R2, R35, PT ;  /* 0x000000230200720c */ /* 0x000fe20003f84070 */
[----:B------:R-:W-:Y:S02]  /*1b00*/  IMAD.MOV R8, RZ, RZ, -R4 ;  /* 0x000000ffff087224 */ /* 0x000fe400078e0a04 */
[----:B------:R-:W-:Y:S02]  /*1b10*/  VIADD R12, R0, 0x13 ;  /* 0x00000013000c7836 */ /* 0x000fe40000000000 */
[----:B------:R-:W-:-:S04]  /*1b20*/  IMAD.HI.U32 R4, R6, R47, RZ ;  /* 0x0000002f06047227 */ /* 0x000fc800078e00ff */
[----:B------:R-:W-:Y:S01]  /*1b30*/  @!P0 IMAD.IADD R31, R31, 0x1, -R2 ;  /* 0x000000011f1f8824 */ /* 0x000fe200078e0a02 */
[----:B------:R-:W-:Y:S01]  /*1b40*/  ISETP.GE.AND P0, PT, R14, RZ, PT ;  /* 0x000000ff0e00720c */ /* 0x000fe20003f06270 */
[C---:B------:R-:W-:Y:S01]  /*1b50*/  IMAD R39, R2.reuse, R8, R39 ;  /* 0x0000000802277224 */ /* 0x040fe200078e0227 */
[----:B------:R-:W-:Y:S01]  /*1b60*/  IABS R8, R12 ;  /* 0x0000000c00087213 */ /* 0x000fe20000000000 */
[----:B------:R-:W-:Y:S01]  /*1b70*/  IMAD.MOV R4, RZ, RZ, -R4 ;  /* 0x000000ffff047224 */ /* 0x000fe200078e0a04 */
[C---:B------:R-:W-:Y:S01]  /*1b80*/  ISETP.GT.U32.AND P6, PT, R2.reuse, R31, PT ;  /* 0x0000001f0200720c */ /* 0x040fe20003fc4070 */
[----:B------:R-:W-:Y:S01]  /*1b90*/  @!P5 IMAD.IADD R7, R7, 0x1, -R2 ;  /* 0x000000010707d824 */ /* 0x000fe200078e0a02 */
[C---:B------:R-:W-:Y:S01]  /*1ba0*/  ISETP.GT.U32.AND P5, PT, R2.reuse, R25, PT ;  /* 0x000000190200720c */ /* 0x040fe20003fa4070 */
[----:B------:R-:W-:Y:S02]  /*1bb0*/  IMAD.MOV.U32 R29, RZ, RZ, R9 ;  /* 0x000000ffff1d7224 */ /* 0x000fe400078e0009 */
[----:B------:R-:W-:-:S02]  /*1bc0*/  IMAD R5, R2, R4, R47 ;  /* 0x0000000402057224 */ /* 0x000fc400078e022f */
[----:B------:R-:W-:Y:S02]  /*1bd0*/  IMAD.MOV.U32 R43, RZ, RZ, R7 ;  /* 0x000000ffff2b7224 */ /* 0x000fe400078e0007 */
[----:B------:R-:W-:Y:S02]  /*1be0*/  IMAD.MOV.U32 R7, RZ, RZ, R8 ;  /* 0x000000ffff077224 */ /* 0x000fe400078e0008 */
[----:B------:R-:W-:Y:S01]  /*1bf0*/  @!P3 IMAD.MOV R29, RZ, RZ, -R29 ;  /* 0x000000ffff1db224 */ /* 0x000fe200078e0a1d */
[C---:B------:R-:W-:Y:S01]  /*1c00*/  ISETP.GT.U32.AND P3, PT, R2.reuse, R39, PT ;  /* 0x000000270200720c */ /* 0x040fe20003f64070 */
[----:B------:R-:W-:Y:S01]  /*1c10*/  @!P4 IMAD.IADD R35, R35, 0x1, -R2 ;  /* 0x000000012323c824 */ /* 0x000fe200078e0a02 */
[----:B------:R-:W-:Y:S01]  /*1c20*/  ISETP.GT.U32.AND P4, PT, R2, R5, PT ;  /* 0x000000050200720c */ /* 0x000fe20003f84070 */
[----:B------:R-:W-:-:S04]  /*1c30*/  IMAD.HI.U32 R4, R6, R7, RZ ;  /* 0x0000000706047227 */ /* 0x000fc800078e00ff */
[----:B------:R-:W-:Y:S02]  /*1c40*/  IMAD.MOV R4, RZ, RZ, -R4 ;  /* 0x000000ffff047224 */ /* 0x000fe400078e0a04 */
[--C-:B------:R-:W-:Y:S01]  /*1c50*/  @!P6 IMAD.IADD R31, R31, 0x1, -R2.reuse ;  /* 0x000000011f1fe824 */ /* 0x100fe200078e0a02 */
[----:B------:R-:W-:Y:S01]  /*1c60*/  ISETP.GE.AND P6, PT, R10, RZ, PT ;  /* 0x000000ff0a00720c */ /* 0x000fe20003fc6270 */
[--C-:B------:R-:W-:Y:S02]  /*1c70*/  @!P5 IMAD.IADD R25, R25, 0x1, -R2.reuse ;  /* 0x000000011919d824 */ /* 0x100fe400078e0a02 */
[----:B------:R-:W-:Y:S02]  /*1c80*/  VIADD R10, R0, 0x14 ;  /* 0x00000014000a7836 */ /* 0x000fe40000000000 */
[C---:B------:R-:W-:Y:S01]  /*1c90*/  IMAD R7, R2.reuse, R4, R7 ;  /* 0x0000000402077224 */ /* 0x040fe200078e0207 */
[----:B------:R-:W-:Y:S01]  /*1ca0*/  ISETP.GT.U32.AND P5, PT, R2, R25, PT ;  /* 0x000000190200720c */ /* 0x000fe20003fa4070 */
[--C-:B------:R-:W-:Y:S01]  /*1cb0*/  @!P3 IMAD.IADD R39, R39, 0x1, -R2.reuse ;  /* 0x000000012727b824 */ /* 0x100fe200078e0a02 */
[----:B------:R-:W-:Y:S01]  /*1cc0*/  ISETP.GE.AND P3, PT, R12, RZ, PT ;  /* 0x000000ff0c00720c */ /* 0x000fe20003f66270 */
[----:B------:R-:W-:Y:S01]  /*1cd0*/  @!P4 IMAD.IADD R5, R5, 0x1, -R2 ;  /* 0x000000010505c824 */ /* 0x000fe200078e0a02 */
[----:B------:R-:W-:Y:S01]  /*1ce0*/  IABS R9, R10 ;  /* 0x0000000a00097213 */ /* 0x000fe20000000000 */
[----:B------:R-:W-:Y:S01]  /*1cf0*/  VIADD R12, R0, 0x15 ;  /* 0x00000015000c7836 */ /* 0x000fe20000000000 */
[----:B------:R-:W-:Y:S01]  /*1d00*/  ISETP.GT.U32.AND P4, PT, R2, R7, PT ;  /* 0x000000070200720c */ /* 0x000fe20003f84070 */
[----:B------:R-:W-:-:S02]  /*1d10*/  VIADD R14, R0, 0x16 ;  /* 0x00000016000e7836 */ /* 0x000fc40000000000 */
[----:B------:R-:W-:Y:S01]  /*1d20*/  IMAD.HI.U32 R4, R6, R9, RZ ;  /* 0x0000000906047227 */ /* 0x000fe200078e00ff */
[----:B------:R-:W-:Y:S02]  /*1d30*/  IABS R8, R12 ;  /* 0x0000000c00087213 */ /* 0x000fe40000000000 */
[----:B------:R-:W-:Y:S01]  /*1d40*/  IABS R55, R14 ;  /* 0x0000000e00377213 */ /* 0x000fe20000000000 */
[----:B------:R-:W-:Y:S02]  /*1d50*/  IMAD.MOV.U32 R47, RZ, RZ, R35 ;  /* 0x000000ffff2f7224 */ /* 0x000fe400078e0023 */
[----:B------:R-:W-:Y:S02]  /*1d60*/  IMAD.MOV R4, RZ, RZ, -R4 ;  /* 0x000000ffff047224 */ /* 0x000fe400078e0a04 */
[----:B------:R-:W-:Y:S02]  /*1d70*/  IMAD.MOV.U32 R35, RZ, RZ, R8 ;  /* 0x000000ffff237224 */ /* 0x000fe400078e0008 */
[----:B------:R-:W-:Y:S01]  /*1d80*/  @!P5 IMAD.IADD R25, R25, 0x1, -R2 ;  /* 0x000000011919d824 */ /* 0x000fe200078e0a02 */
[----:B------:R-:W-:Y:S01]  /*1d90*/  ISETP.GE.AND P5, PT, R16, RZ, PT ;  /* 0x000000ff1000720c */ /* 0x000fe20003fa6270 */
[----:B------:R-:W-:-:S02]  /*1da0*/  IMAD R9, R2, R4, R9 ;  /* 0x0000000402097224 */ /* 0x000fc400078e0209 */
[----:B------:R-:W-:Y:S02]  /*1db0*/  @!P4 IMAD.IADD R7, R7, 0x1, -R2 ;  /* 0x000000010707c824 */ /* 0x000fe400078e0a02 */
[----:B------:R-:W-:-:S03]  /*1dc0*/  IMAD.HI.U32 R4, R6, R35, RZ ;  /* 0x0000002306047227 */ /* 0x000fc600078e00ff */
[C---:B------:R-:W-:Y:S01]  /*1dd0*/  ISETP.GT.U32.AND P4, PT, R2.reuse, R7, PT ;  /* 0x000000070200720c */ /* 0x040fe20003f84070 */
[----:B------:R-:W-:Y:S01]  /*1de0*/  @!P1 IMAD.MOV R31, RZ, RZ, -R31 ;  /* 0x000000ffff1f9224 */ /* 0x000fe200078e0a1f */
[----:B------:R-:W-:Y:S01]  /*1df0*/  ISETP.GT.U32.AND P1, PT, R2, R39, PT ;  /* 0x000000270200720c */ /* 0x000fe20003f24070 */
[----:B------:R-:W-:Y:S02]  /*1e00*/  IMAD.MOV.U32 R49, RZ, RZ, R25 ;  /* 0x000000ffff317224 */ /* 0x000fe400078e0019 */
[----:B------:R-:W-:Y:S02]  /*1e10*/  IMAD.MOV R25, RZ, RZ, -R4 ;  /* 0x000000ffff197224 */ /* 0x000fe400078e0a04 */
[----:B------:R-:W-:-:S04]  /*1e20*/  IMAD.HI.U32 R4, R6, R55, RZ ;  /* 0x0000003706047227 */ /* 0x000fc800078e00ff */
[----:B------:R-:W-:Y:S01]  /*1e30*/  @!P0 IMAD.MOV R47, RZ, RZ, -R47 ;  /* 0x000000ffff2f8224 */ /* 0x000fe200078e0a2f */
[C---:B------:R-:W-:Y:S01]  /*1e40*/  ISETP.GT.U32.AND P0, PT, R2.reuse, R5, PT ;  /* 0x000000050200720c */ /* 0x040fe20003f04070 */
[----:B------:R-:W-:Y:S02]  /*1e50*/  IMAD.MOV R4, RZ, RZ, -R4 ;  /* 0x000000ffff047224 */ /* 0x000fe400078e0a04 */
[C---:B------:R-:W-:Y:S02]  /*1e60*/  IMAD R25, R2.reuse, R25, R35 ;  /* 0x0000001902197224 */ /* 0x040fe400078e0223 */
[C---:B------:R-:W-:Y:S02]  /*1e70*/  IMAD R35, R2.reuse, R4, R55 ;  /* 0x0000000402237224 */ /* 0x040fe400078e0237 */
[--C-:B------:R-:W-:Y:S01]  /*1e80*/  @!P1 IMAD.IADD R39, R39, 0x1, -R2.reuse ;  /* 0x0000000127279824 */ /* 0x100fe200078e0a02 */
[C---:B------:R-:W-:Y:S01]  /*1e90*/  ISETP.GT.U32.AND P1, PT, R2.reuse, R9, PT ;  /* 0x000000090200720c */ /* 0x040fe20003f24070 */
[--C-:B------:R-:W-:Y:S01]  /*1ea0*/  @!P4 IMAD.IADD R7, R7, 0x1, -R2.reuse ;  /* 0x000000010707c824 */ /* 0x100fe200078e0a02 */
[----:B------:R-:W-:Y:S01]  /*1eb0*/  ISETP.GT.U32.AND P4, PT, R2, R35, PT ;  /* 0x000000230200720c */ /* 0x000fe20003f84070 */
[----:B------:R-:W-:Y:S01]  /*1ec0*/  @!P2 IMAD.MOV R43, RZ, RZ, -R43 ;  /* 0x000000ffff2ba224 */ /* 0x000fe200078e0a2b */
[----:B------:R-:W-:Y:S01]  /*1ed0*/  ISETP.GE.AND P2, PT, R18, RZ, PT ;  /* 0x000000ff1200720c */ /* 0x000fe20003f46270 */
[----:B------:R-:W-:Y:S01]  /*1ee0*/  @!P0 IMAD.IADD R5, R5, 0x1, -R2 ;  /* 0x0000000105058824 */ /* 0x000fe200078e0a02 */
[----:B------:R-:W-:Y:S01]  /*1ef0*/  ISETP.GE.AND P0, PT, R12, RZ, PT ;  /* 0x000000ff0c00720c */ /* 0x000fe20003f06270 */
[----:B------:R-:W-:-:S02]  /*1f00*/  IMAD.MOV.U32 R51, RZ, RZ, R39 ;  /* 0x000000ffff337224 */ /* 0x000fc400078e0027 */
[----:B------:R-:W-:Y:S02]  /*1f10*/  IMAD.MOV.U32 R53, RZ, RZ, R5 ;  /* 0x000000ffff357224 */ /* 0x000fe400078e0005 */
[----:B------:R-:W-:Y:S02]  /*1f20*/  VIADD R5, R0, 0x17 ;  /* 0x0000001700057836 */ /* 0x000fe40000000000 */
[--C-:B------:R-:W-:Y:S02]  /*1f30*/  @!P1 IMAD.IADD R9, R9, 0x1, -R2.reuse ;  /* 0x0000000109099824 */ /* 0x100fe400078e0a02 */
[----:B------:R-:W-:Y:S01]  /*1f40*/  @!P4 IMAD.IADD R35, R35, 0x1, -R2 ;  /* 0x000000012323c824 */ /* 0x000fe200078e0a02 */
[----:B------:R-:W-:Y:S01]  /*1f50*/  IABS R39, R5 ;  /* 0x0000000500277213 */ /* 0x000fe20000000000 */
[----:B------:R-:W-:Y:S01]  /*1f60*/  @!P2 IMAD.MOV R49, RZ, RZ, -R49 ;  /* 0x000000ffff31a224 */ /* 0x000fe200078e0a31 */
[C---:B------:R-:W-:Y:S01]  /*1f70*/  ISETP.GT.U32.AND P1, PT, R2.reuse, R9, PT ;  /* 0x000000090200720c */ /* 0x040fe20003f24070 */
[----:B------:R-:W-:Y:S01]  /*1f80*/  @!P6 IMAD.MOV R51, RZ, RZ, -R51 ;  /* 0x000000ffff33e224 */ /* 0x000fe200078e0a33 */
[----:B------:R-:W-:Y:S01]  /*1f90*/  ISETP.GT.U32.AND P4, PT, R2, R35, PT ;  /* 0x000000230200720c */ /* 0x000fe20003f84070 */
[----:B------:R-:W-:Y:S01]  /*1fa0*/  IMAD.HI.U32 R4, R6, R39, RZ ;  /* 0x0000002706047227 */ /* 0x000fe200078e00ff */
[----:B------:R-:W-:-:S02]  /*1fb0*/  ISETP.GE.AND P2, PT, R10, RZ, PT ;  /* 0x000000ff0a00720c */ /* 0x000fc40003f46270 */
[----:B------:R-:W-:Y:S01]  /*1fc0*/  ISETP.GT.U32.AND P6, PT, R2, R25, PT ;  /* 0x000000190200720c */ /* 0x000fe20003fc4070 */
[C---:B------:R-:W-:Y:S02]  /*1fd0*/  VIADD R10, R0.reuse, 0x18 ;  /* 0x00000018000a7836 */ /* 0x040fe40000000000 */
[----:B------:R-:W-:Y:S02]  /*1fe0*/  IMAD.MOV R4, RZ, RZ, -R4 ;  /* 0x000000ffff047224 */ /* 0x000fe400078e0a04 */
[----:B------:R-:W-:Y:S01]  /*1ff0*/  VIADD R16, R0, 0x1a ;  /* 0x0000001a00107836 */ /* 0x000fe20000000000 */
[----:B------:R-:W-:Y:S01]  /*2000*/  IABS R67, R10 ;  /* 0x0000000a00437213 */ /* 0x000fe20000000000 */
[C---:B------:R-:W-:Y:S02]  /*2010*/  IMAD R39, R2.reuse, R4, R39 ;  /* 0x0000000402277224 */ /* 0x040fe400078e0227 */
[--C-:B------:R-:W-:Y:S01]  /*2020*/  @!P1 IMAD.IADD R9, R9, 0x1, -R2.reuse ;  /* 0x0000000109099824 */ /* 0x100fe200078e0a02 */
[----:B------:R-:W-:Y:S01]  /*2030*/  ISETP.GE.AND P1, PT, R5, RZ, PT ;  /* 0x000000ff0500720c */ /* 0x000fe20003f26270 */
[----:B------:R-:W-:Y:S01]  /*2040*/  @!P4 IMAD.IADD R35, R35, 0x1, -R2 ;  /* 0x000000012323c824 */ /* 0x000fe200078e0a02 */
[----:B------:R-:W-:Y:S01]  /*2050*/  ISETP.GT.U32.AND P4, PT, R2, R39, PT ;  /* 0x000000270200720c */ /* 0x000fe20003f84070 */
[----:B------:R-:W-:Y:S01]  /*2060*/  IMAD.HI.U32 R5, R6, R67, RZ ;  /* 0x0000004306057227 */ /* 0x000fe200078e00ff */
[----:B------:R-:W-:-:S03]  /*2070*/  IABS R71, R16 ;  /* 0x0000001000477213 */ /* 0x000fc60000000000 */
[----:B------:R-:W-:Y:S02]  /*2080*/  @!P6 IMAD.IADD R25, R25, 0x1, -R2 ;  /* 0x000000011919e824 */ /* 0x000fe400078e0a02 */
[----:B------:R-:W-:Y:S02]  /*2090*/  IMAD.MOV R5, RZ, RZ, -R5 ;  /* 0x000000ffff057224 */ /* 0x000fe400078e0a05 */
[----:B------:R-:W-:Y:S01]  /*20a0*/  VIADD R20, R0, 0x1c ;  /* 0x0000001c00147836 */ /* 0x000fe20000000000 */
[C---:B------:R-:W-:Y:S01]  /*20b0*/  ISETP.GT.U32.AND P6, PT, R2.reuse, R25, PT ;  /* 0x000000190200720c */ /* 0x040fe20003fc4070 */
[----:B------:R-:W-:Y:S02]  /*20c0*/  IMAD R67, R2, R5, R67 ;  /* 0x0000000502437224 */ /* 0x000fe400078e0243 */
[----:B------:R-:W-:Y:S01]  /*20d0*/  IMAD.HI.U32 R4, R6, R71, RZ ;  /* 0x0000004706047227 */ /* 0x000fe200078e00ff */
[----:B------:R-:W-:-:S03]  /*20e0*/  IABS R75, R20 ;  /* 0x00000014004b7213 */ /* 0x000fc60000000000 */
[----:B------:R-:W-:Y:S01]  /*20f0*/  @!P5 IMAD.MOV R53, RZ, RZ, -R53 ;  /* 0x000000ffff35d224 */ /* 0x000fe200078e0a35 */
[----:B------:R-:W-:Y:S01]  /*2100*/  ISETP.GE.AND P5, PT, R14, RZ, PT ;  /* 0x000000ff0e00720c */ /* 0x000fe20003fa6270 */
[----:B------:R-:W-:Y:S02]  /*2110*/  VIADD R14, R0, 0x19 ;  /* 0x00000019000e7836 */ /* 0x000fe40000000000 */
[----:B------:R-:W-:Y:S02]  /*2120*/  IMAD.MOV R4, RZ, RZ, -R4 ;  /* 0x000000ffff047224 */ /* 0x000fe400078e0a04 */
[----:B------:R-:W-:Y:S01]  /*2130*/  @!P4 IMAD.IADD R39, R39, 0x1, -R2 ;  /* 0x000000012727c824 */ /* 0x000fe200078e0a02 */
[C---:B------:R-:W-:Y:S01]  /*2140*/  ISETP.GT.U32.AND P4, PT, R2.reuse, R67, PT ;  /* 0x000000430200720c */ /* 0x040fe20003f84070 */
[----:B------:R-:W-:Y:S01]  /*2150*/  IMAD R71, R2, R4, R71 ;  /* 0x0000000402477224 */ /* 0x000fe200078e0247 */
[----:B------:R-:W-:Y:S01]  /*2160*/  IABS R69, R14 ;  /* 0x0000000e00457213 */ /* 0x000fe20000000000 */
[----:B------:R-:W-:-:S02]  /*2170*/  VIADD R18, R0, 0x1b ;  /* 0x0000001b00127836 */ /* 0x000fc40000000000 */
[----:B------:R-:W-:-:S03]  /*2180*/  IMAD.HI.U32 R4, R6, R75, RZ ;  /* 0x0000004b06047227 */ /* 0x000fc600078e00ff */
[----:B------:R-:W-:Y:S01]  /*2190*/  IABS R73, R18 ;  /* 0x0000001200497213 */ /* 0x000fe20000000000 */
[----:B------:R-:W-:Y:S01]  /*21a0*/  @!P6 IMAD.IADD R25, R25, 0x1, -R2 ;  /* 0x000000011919e824 */ /* 0x000fe200078e0a02 */
[----:B------:R-:W-:Y:S01]  /*21b0*/  ISETP.GE.AND P6, PT, R10, RZ, PT ;  /* 0x000000ff0a00720c */ /* 0x000fe20003fc6270 */
[----:B------:R-:W-:-:S04]  /*21c0*/  IMAD.HI.U32 R8, R6, R69, RZ ;  /* 0x0000004506087227 */ /* 0x000fc800078e00ff */
[C---:B------:R-:W-:Y:S02]  /*21d0*/  VIADD R22, R0.reuse, 0x1d ;  /* 0x0000001d00167836 */ /* 0x040fe40000000000 */
[----:B------:R-:W-:Y:S02]  /*21e0*/  IMAD.MOV R10, RZ, RZ, -R4 ;  /* 0x000000ffff0a7224 */ /* 0x000fe400078e0a04 */
[----:B------:R-:W0:Y:S01]  /*21f0*/  LDC.64 R4, c[0x0][0x3a8] ;  /* 0x0000ea00ff047b82 */ /* 0x000e220000000a00 */
[----:B------:R-:W-:Y:S01]  /*2200*/  IMAD.MOV R8, RZ, RZ, -R8 ;  /* 0x000000ffff087224 */ /* 0x000fe200078e0a08 */
[----:B------:R-:W-:Y:S01]  /*2210*/  IABS R65, R22 ;  /* 0x0000001600417213 */ /* 0x000fe20000000000 */
[----:B------:R-:W-:Y:S02]  /*2220*/  VIADD R12, R0, 0x1e ;  /* 0x0000001e000c7836 */ /* 0x000fe40000000000 */
[----:B------:R-:W-:Y:S02]  /*2230*/  IMAD.MOV.U32 R55, RZ, RZ, R7 ;  /* 0x000000ffff377224 */ /* 0x000fe400078e0007 */
[----:B------:R-:W-:Y:S01]  /*2240*/  @!P4 IMAD.IADD R67, R67, 0x1, -R2 ;  /* 0x000000014343c824 */ /* 0x000fe200078e0a02 */
[----:B------:R-:W-:Y:S01]  /*2250*/  IABS R79, R12 ;  /* 0x0000000c004f7213 */ /* 0x000fe20000000000 */
[----:B------:R-:W-:-:S02]  /*2260*/  IMAD.MOV.U32 R57, RZ, RZ, R9 ;  /* 0x000000ffff397224 */ /* 0x000fc400078e0009 */
[----:B------:R-:W-:-:S04]  /*2270*/  IMAD.HI.U32 R0, R6, R73, RZ ;  /* 0x0000004906007227 */ /* 0x000fc800078e00ff */
[C---:B------:R-:W-:Y:S02]  /*2280*/  IMAD R69, R2.reuse, R8, R69 ;  /* 0x0000000802457224 */ /* 0x040fe400078e0245 */
[----:B------:R-:W-:Y:S01]  /*2290*/  @!P3 IMAD.MOV R55, RZ, RZ, -R55 ;  /* 0x000000ffff37b224 */ /* 0x000fe200078e0a37 */
[C---:B------:R-:W-:Y:S01]  /*22a0*/  ISETP.GT.U32.AND P3, PT, R2.reuse, R39, PT ;  /* 0x000000270200720c */ /* 0x040fe20003f64070 */
[----:B------:R-:W-:Y:S01]  /*22b0*/  @!P2 IMAD.MOV R57, RZ, RZ, -R57 ;  /* 0x000000ffff39a224 */ /* 0x000fe200078e0a39 */
[C---:B------:R-:W-:Y:S01]  /*22c0*/  ISETP.GT.U32.AND P2, PT, R2.reuse, R67, PT ;  /* 0x000000430200720c */ /* 0x040fe20003f44070 */
[----:B------:R-:W-:Y:S01]  /*22d0*/  IMAD.MOV R8, RZ, RZ, -R0 ;  /* 0x000000ffff087224 */ /* 0x000fe200078e0a00 */
[----:B------:R-:W-:Y:S01]  /*22e0*/  ISETP.GT.U32.AND P4, PT, R2, R69, PT ;  /* 0x000000450200720c */ /* 0x000fe20003f84070 */
[----:B------:R-:W-:-:S04]  /*22f0*/  IMAD.HI.U32 R0, R6, R65, RZ ;  /* 0x0000004106007227 */ /* 0x000fc800078e00ff */
[----:B------:R-:W-:Y:S02]  /*2300*/  IMAD R73, R2, R8, R73 ;  /* 0x0000000802497224 */ /* 0x000fe400078e0249 */
[----:B------:R-:W-:-:S04]  /*2310*/  IMAD.HI.U32 R6, R6, R79, RZ ;  /* 0x0000004f06067227 */ /* 0x000fc800078e00ff */
[----:B------:R-:W-:Y:S02]  /*2320*/  IMAD.MOV R8, RZ, RZ, -R0 ;  /* 0x000000ffff087224 */ /* 0x000fe400078e0a00 */
[----:B------:R-:W-:Y:S01]  /*2330*/  IMAD R75, R2, R10, R75 ;  /* 0x0000000a024b7224 */ /* 0x000fe200078e024b */
[----:B------:R-:W-:Y:S01]  /*2340*/  SHF.R.U32.HI R10, RZ, 0x6, R222 ;  /* 0x00000006ff0a7819 */ /* 0x000fe200000116de */
[----:B------:R-:W-:Y:S02]  /*2350*/  IMAD.MOV.U32 R63, RZ, RZ, R35 ;  /* 0x000000ffff3f7224 */ /* 0x000fe400078e0023 */
[----:B------:R-:W-:Y:S01]  /*2360*/  IMAD.MOV R6, RZ, RZ, -R6 ;  /* 0x000000ffff067224 */ /* 0x000fe200078e0a06 */
[----:B------:R-:W-:Y:S01]  /*2370*/  SGXT.U32 R0, R10, 0x1 ;  /* 0x000000010a00781a */ /* 0x000fe20000000000 */
[----:B------:R-:W-:Y:S02]  /*2380*/  IMAD.MOV.U32 R59, RZ, RZ, R25 ;  /* 0x000000ffff3b7224 */ /* 0x000fe400078e0019 */
[----:B------:R-:W-:Y:S01]  /*2390*/  IMAD R35, R2, R8, R65 ;  /* 0x0000000802237224 */ /* 0x000fe200078e0241 */
[----:B------:R-:W-:Y:S01]  /*23a0*/  LOP3.LUT R24, R0, 0x8, RZ, 0xfc, !PT ;  /* 0x0000000800187812 */ /* 0x000fe200078efcff */
[----:B------:R-:W-:Y:S01]  /*23b0*/  @!P0 IMAD.MOV R59, RZ, RZ, -R59 ;  /* 0x000000ffff3b8224 */ /* 0x000fe200078e0a3b */
[C---:B------:R-:W-:Y:S01]  /*23c0*/  ISETP.GT.U32.AND P0, PT, R2.reuse, R71, PT ;  /* 0x000000470200720c */ /* 0x040fe20003f04070 */
[----:B------:R-:W-:Y:S01]  /*23d0*/  @!P5 IMAD.MOV R63, RZ, RZ, -R63 ;  /* 0x000000ffff3fd224 */ /* 0x000fe200078e0a3f */
[C---:B------:R-:W-:Y:S01]  /*23e0*/  ISETP.GT.U32.AND P5, PT, R2.reuse, R73, PT ;  /* 0x000000490200720c */ /* 0x040fe20003fa4070 */
[--C-:B------:R-:W-:Y:S01]  /*23f0*/  @!P3 IMAD.IADD R39, R39, 0x1, -R2.reuse ;  /* 0x000000012727b824 */ /* 0x100fe200078e0a02 */
[C---:B------:R-:W-:Y:S01]  /*2400*/  ISETP.GT.U32.AND P3, PT, R2.reuse, R75, PT ;  /* 0x0000004b0200720c */ /* 0x040fe20003f64070 */
[----:B------:R-:W-:Y:S01]  /*2410*/  @!P2 IMAD.IADD R67, R67, 0x1, -R2 ;  /* 0x000000014343a824 */ /* 0x000fe200078e0a02 */
[C---:B------:R-:W-:Y:S01]  /*2420*/  ISETP.GT.U32.AND P2, PT, R2.reuse, R35, PT ;  /* 0x000000230200720c */ /* 0x040fe20003f44070 */
[----:B------:R-:W-:Y:S01]  /*2430*/  IMAD R79, R2, R6, R79 ;  /* 0x00000006024f7224 */ /* 0x000fe200078e024f */
[C---:B------:R-:W-:Y:S01]  /*2440*/  LOP3.LUT R10, R0.reuse, 0x10, RZ, 0xfc, !PT ;  /* 0x00000010000a7812 */ /* 0x040fe200078efcff */
[----:B------:R-:W1:Y:S01]  /*2450*/  LDC.64 R6, c[0x0][0x3a0] ;  /* 0x0000e800ff067b82 */ /* 0x000e620000000a00 */
[----:B0-----:R-:W-:-:S02]  /*2460*/  IMAD R95, R0, R4, RZ ;  /* 0x00000004005f7224 */ /* 0x001fc400078e02ff */
[--C-:B------:R-:W-:Y:S01]  /*2470*/  @!P4 IMAD.IADD R69, R69, 0x1, -R2.reuse ;  /* 0x000000014545c824 */ /* 0x100fe200078e0a02 */
[----:B------:R-:W-:Y:S01]  /*2480*/  ISETP.GT.U32.AND P4, PT, R2, R79, PT ;  /* 0x0000004f0200720c */ /* 0x000fe20003f84070 */
[----:B------:R-:W-:Y:S02]  /*2490*/  IMAD R97, R4, 0x2, R95 ;  /* 0x0000000204617824 */ /* 0x000fe400078e025f */
[--C-:B------:R-:W-:Y:S01]  /*24a0*/  @!P0 IMAD.IADD R71, R71, 0x1, -R2.reuse ;  /* 0x0000000147478824 */ /* 0x100fe200078e0a02 */
[----:B------:R-:W-:Y:S01]  /*24b0*/  ISETP.GE.AND P0, PT, R14, RZ, PT ;  /* 0x000000ff0e00720c */ /* 0x000fe20003f06270 */
[----:B------:R-:W-:Y:S02]  /*24c0*/  IMAD R99, R4, 0x2, R97 ;  /* 0x0000000204637824 */ /* 0x000fe400078e0261 */
[----:B------:R-:W-:Y:S02]  /*24d0*/  IMAD.MOV.U32 R65, RZ, RZ, R39 ;  /* 0x000000ffff417224 */ /* 0x000fe400078e0027 */
[--C-:B------:R-:W-:Y:S01]  /*24e0*/  @!P5 IMAD.IADD R73, R73, 0x1, -R2.reuse ;  /* 0x000000014949d824 */ /* 0x100fe200078e0a02 */
[----:B------:R-:W-:Y:S01]  /*24f0*/  ISETP.GT.U32.AND P5, PT, R2, R71, PT ;  /* 0x000000470200720c */ /* 0x000fe20003fa4070 */
[----:B------:R-:W-:-:S02]  /*2500*/  @!P3 IMAD.IADD R75, R75, 0x1, -R2 ;  /* 0x000000014b4bb824 */ /* 0x000fc400078e0a02 */
[--C-:B------:R-:W-:Y:S01]  /*2510*/  @!P2 IMAD.IADD R35, R35, 0x1, -R2.reuse ;  /* 0x000000012323a824 */ /* 0x100fe200078e0a02 */
[----:B------:R-:W-:Y:S01]  /*2520*/  ISETP.GT.U32.AND P3, PT, R2, R73, PT ;  /* 0x000000490200720c */ /* 0x000fe20003f64070 */
[----:B------:R-:W-:Y:S01]  /*2530*/  IMAD R101, R4, 0x2, R99 ;  /* 0x0000000204657824 */ /* 0x000fe200078e0263 */
[C---:B------:R-:W-:Y:S01]  /*2540*/  ISETP.GT.U32.AND P2, PT, R2.reuse, R75, PT ;  /* 0x0000004b0200720c */ /* 0x040fe20003f44070 */
[----:B------:R-:W-:Y:S01]  /*2550*/  @!P1 IMAD.MOV R65, RZ, RZ, -R65 ;  /* 0x000000ffff419224 */ /* 0x000fe200078e0a41 */
[C---:B------:R-:W-:Y:S01]  /*2560*/  ISETP.GT.U32.AND P1, PT, R2.reuse, R69, PT ;  /* 0x000000450200720c */ /* 0x040fe20003f24070 */
[----:B------:R-:W-:Y:S01]  /*2570*/  @!P6 IMAD.MOV R67, RZ, RZ, -R67 ;  /* 0x000000ffff43e224 */ /* 0x000fe200078e0a43 */
[----:B------:R-:W-:Y:S01]  /*2580*/  ISETP.GT.U32.AND P6, PT, R2, R35, PT ;  /* 0x000000230200720c */ /* 0x000fe20003fc4070 */
[----:B------:R-:W-:Y:S02]  /*2590*/  IMAD R196, R4, 0x2, R101 ;  /* 0x0000000204c47824 */ /* 0x000fe400078e0265 */
[----:B------:R-:W-:-:S02]  /*25a0*/  @!P4 IMAD.IADD R79, R79, 0x1, -R2 ;  /* 0x000000014f4fc824 */ /* 0x000fc400078e0a02 */
[----:B------:R-:W-:Y:S02]  /*25b0*/  IMAD R120, R4, 0x2, R196 ;  /* 0x0000000204787824 */ /* 0x000fe400078e02c4 */
[----:B-1----:R-:W-:Y:S01]  /*25c0*/  VIADD R233, R6, 0x7f ;  /* 0x0000007f06e97836 */ /* 0x002fe20000000000 */
[----:B------:R-:W-:Y:S01]  /*25d0*/  ISETP.GT.U32.AND P4, PT, R2, R79, PT ;  /* 0x0000004f0200720c */ /* 0x000fe20003f84070 */
[C---:B------:R-:W-:Y:S02]  /*25e0*/  IMAD R9, R4.reuse, 0x2, R120 ;  /* 0x0000000204097824 */ /* 0x040fe400078e0278 */
[--C-:B------:R-:W-:Y:S01]  /*25f0*/  @!P1 IMAD.IADD R69, R69, 0x1, -R2.reuse ;  /* 0x0000000145459824 */ /* 0x100fe200078e0a02 */
[----:B------:R0:W-:Y:S01]  /*2600*/  STL [R1+0x4], R233 ;  /* 0x000004e901007387 */ /* 0x0001e20000100800 */
[----:B------:R-:W-:Y:S01]  /*2610*/  IMAD R25, R4, 0x4, R9 ;  /* 0x0000000404197824 */ /* 0x000fe200078e0209 */
[----:B------:R-:W-:Y:S01]  /*2620*/  ISETP.GE.AND P1, PT, R16, RZ, PT ;  /* 0x000000ff1000720c */ /* 0x000fe20003f26270 */
[--C-:B------:R-:W-:Y:S01]  /*2630*/  @!P5 IMAD.IADD R71, R71, 0x1, -R2.reuse ;  /* 0x000000014747d824 */ /* 0x100fe200078e0a02 */
[----:B------:R-:W-:Y:S01]  /*2640*/  ISETP.GE.AND P5, PT, R18, RZ, PT ;  /* 0x000000ff1200720c */ /* 0x000fe20003fa6270 */
[--C-:B------:R-:W-:Y:S01]  /*2650*/  @!P3 IMAD.IADD R73, R73, 0x1, -R2.reuse ;  /* 0x000000014949b824 */ /* 0x100fe200078e0a02 */
[----:B------:R-:W-:Y:S01]  /*2660*/  ISETP.GE.AND P3, PT, R20, RZ, PT ;  /* 0x000000ff1400720c */ /* 0x000fe20003f66270 */
[--C-:B------:R-:W-:Y:S01]  /*2670*/  @!P2 IMAD.IADD R75, R75, 0x1, -R2.reuse ;  /* 0x000000014b4ba824 */ /* 0x100fe200078e0a02 */
[----:B------:R-:W-:Y:S01]  /*2680*/  ISETP.GE.AND P2, PT, R22, RZ, PT ;  /* 0x000000ff1600720c */ /* 0x000fe20003f46270 */
[----:B------:R-:W-:Y:S01]  /*2690*/  @!P6 IMAD.IADD R35, R35, 0x1, -R2 ;  /* 0x000000012323e824 */ /* 0x000fe200078e0a02 */
[----:B------:R-:W-:Y:S01]  /*26a0*/  ISETP.GE.AND P6, PT, R12, RZ, PT ;  /* 0x000000ff0c00720c */ /* 0x000fe20003fc6270 */
[----:B------:R-:W-:-:S02]  /*26b0*/  IMAD R135, R4, 0x2, R25 ;  /* 0x0000000204877824 */ /* 0x000fc400078e0219 */
[----:B------:R-:W-:Y:S01]  /*26c0*/  @!P4 IMAD.IADD R79, R79, 0x1, -R2 ;  /* 0x000000014f4fc824 */ /* 0x000fe200078e0a02 */
[----:B------:R-:W-:Y:S01]  /*26d0*/  ISETP.NE.AND P4, PT, R45, RZ, PT ;  /* 0x000000ff2d00720c */ /* 0x000fe20003f85270 */
[C---:B------:R-:W-:Y:S01]  /*26e0*/  IMAD R137, R4.reuse, 0x2, R135 ;  /* 0x0000000204897824 */ /* 0x040fe200078e0287 */
[----:B------:R-:W-:Y:S01]  /*26f0*/  LOP3.LUT R2, RZ, R45, RZ, 0x33, !PT ;  /* 0x0000002dff027212 */ /* 0x000fe200078e33ff */
[----:B------:R-:W-:Y:S02]  /*2700*/  IMAD.MOV.U32 R77, RZ, RZ, R35 ;  /* 0x000000ffff4d7224 */ /* 0x000fe400078e0023 */
[----:B------:R-:W-:Y:S01]  /*2710*/  IMAD R93, R4, 0x2, R137 ;  /* 0x00000002045d7824 */ /* 0x000fe200078e0289 */
[C---:B------:R-:W-:Y:S01]  /*2720*/  SEL R46, R2.reuse, R47, !P4 ;  /* 0x0000002f022e7207 */ /* 0x040fe20006000000 */
[----:B------:R-:W-:Y:S01]  /*2730*/  @!P0 IMAD.MOV R69, RZ, RZ, -R69 ;  /* 0x000000ffff458224 */ /* 0x000fe200078e0a45 */
[----:B------:R-:W-:Y:S01]  /*2740*/  ISETP.GT.AND P0, PT, R233, 0x7f, PT ;  /* 0x0000007fe900780c */ /* 0x000fe20003f04270 */
[----:B------:R-:W-:Y:S01]  /*2750*/  @!P1 IMAD.MOV R71, RZ, RZ, -R71 ;  /* 0x000000ffff479224 */ /* 0x000fe200078e0a47 */
[C---:B------:R-:W-:Y:S01]  /*2760*/  SEL R47, R2.reuse, R49, !P4 ;  /* 0x00000031022f7207 */ /* 0x040fe20006000000 */
[----:B------:R-:W-:Y:S01]  /*2770*/  @!P5 IMAD.MOV R73, RZ, RZ, -R73 ;  /* 0x000000ffff49d224 */ /* 0x000fe200078e0a49 */
[C---:B------:R-:W-:Y:S01]  /*2780*/  SEL R48, R2.reuse, R51, !P4 ;  /* 0x0000003302307207 */ /* 0x040fe20006000000 */
[----:B------:R-:W-:Y:S01]  /*2790*/  @!P3 IMAD.MOV R75, RZ, RZ, -R75 ;  /* 0x000000ffff4bb224 */ /* 0x000fe200078e0a4b */
[C---:B------:R-:W-:Y:S01]  /*27a0*/  SEL R35, R2.reuse, R15, !P4 ;  /* 0x0000000f02237207 */ /* 0x040fe20006000000 */
[----:B------:R-:W-:Y:S01]  /*27b0*/  @!P2 IMAD.MOV R77, RZ, RZ, -R77 ;  /* 0x000000ffff4da224 */ /* 0x000fe200078e0a4d */
[C---:B------:R-:W-:Y:S01]  /*27c0*/  SEL R49, R2.reuse, R53, !P4 ;  /* 0x0000003502317207 */ /* 0x040fe20006000000 */
[----:B------:R-:W-:Y:S01]  /*27d0*/  @!P6 IMAD.MOV R79, RZ, RZ, -R79 ;  /* 0x000000ffff4fe224 */ /* 0x000fe200078e0a4f */
[----:B------:R-:W-:Y:S01]  /*27e0*/  SEL R50, R2, R55, !P4 ;  /* 0x0000003702327207 */ /* 0x000fe20006000000 */
[----:B------:R-:W-:Y:S01]  /*27f0*/  IMAD R150, R150, R7, RZ ;  /* 0x0000000796967224 */ /* 0x000fe200078e02ff */
[----:B------:R-:W-:Y:S01]  /*2800*/  SEL R51, R2, R57, !P4 ;  /* 0x0000003902337207 */ /* 0x000fe20006000000 */
[----:B------:R-:W-:Y:S01]  /*2810*/  IMAD R7, R4, 0x2, R93 ;  /* 0x0000000204077824 */ /* 0x000fe200078e025d */
[----:B------:R-:W-:-:S02]  /*2820*/  SEL R52, R2, R59, !P4 ;  /* 0x0000003b02347207 */ /* 0x000fc40006000000 */
[----:B------:R-:W-:Y:S01]  /*2830*/  SEL R62, R2, R3, !P4 ;  /* 0x00000003023e7207 */ /* 0x000fe20006000000 */
[----:B------:R-:W-:Y:S01]  /*2840*/  IMAD R15, R4, 0x2, R7 ;  /* 0x00000002040f7824 */ /* 0x000fe200078e0207 */
[C---:B------:R-:W-:Y:S02]  /*2850*/  SEL R32, R2.reuse, R11, !P4 ;  /* 0x0000000b02207207 */ /* 0x040fe40006000000 */
[C---:B------:R-:W-:Y:S02]  /*2860*/  SEL R33, R2.reuse, R33, !P4 ;  /* 0x0000002102217207 */ /* 0x040fe40006000000 */
[C---:B------:R-:W-:Y:S02]  /*2870*/  SEL R34, R2.reuse, R13, !P4 ;  /* 0x0000000d02227207 */ /* 0x040fe40006000000 */
[C---:B------:R-:W-:Y:S02]  /*2880*/  SEL R36, R2.reuse, R17, !P4 ;  /* 0x0000001102247207 */ /* 0x040fe40006000000 */
[----:B------:R-:W-:-:S02]  /*2890*/  SEL R37, R2, R37, !P4 ;  /* 0x0000002502257207 */ /* 0x000fc40006000000 */
[C---:B------:R-:W-:Y:S02]  /*28a0*/  SEL R38, R2.reuse, R19, !P4 ;  /* 0x0000001302267207 */ /* 0x040fe40006000000 */
        /* <DEDUP_REMOVED lines=17> */
[----:B------:R-:W-:Y:S02]  /*29c0*/  ISETP.NE.U32.AND P1, PT, R224, RZ, PT ;  /* 0x000000ffe000720c */ /* 0x000fe40003f25070 */
[----:B------:R-:W-:Y:S01]  /*29d0*/  ISETP.LT.AND P3, PT, R24, R6, P0 ;  /* 0x000000061800720c */ /* 0x000fe20000761270 */
[----:B0-----:R-:W-:-:S12]  /*29e0*/  BRA.U UP0, `(.L_x_11) ;  /* 0x0000000100187547 */ /* 0x001fd8000b800000 */
[----:B------:R-:W-:Y:S01]  /*29f0*/  ELECT P2, URZ, PT ;  /* 0x0000000000ff782f */ /* 0x000fe20003840000 */
[----:B------:R-:W-:Y:S01]  /*2a00*/  IMAD.MOV.U32 R2, RZ, RZ, 0x1 ;  /* 0x00000001ff027424 */ /* 0x000fe200078e00ff */
[----:B------:R-:W-:Y:S11]  /*2a10*/  UVIRTCOUNT.DEALLOC.SMPOOL 0x80 ;  /* 0x000000800000784c */ /* 0x000ff60000000000 */
[----:B------:R-:W-:-:S04]  /*2a20*/  @P2 MOV R3, 0x40 ;  /* 0x0000004000032802 */ /* 0x000fc80000000f00 */
[----:B------:R-:W-:-:S05]  /*2a30*/  @P2 LEA R3, R198, R3, 0x18 ;  /* 0x00000003c6032211 */ /* 0x000fca00078ec0ff */
[----:B------:R0:W-:Y:S02]  /*2a40*/  @P2 STS.U8 [R3], R2 ;  /* 0x0000000203002388 */ /* 0x0001e40000000000 */
.L_x_11:
[----:B------:R-:W-:Y:S01]  /*2a50*/  STTM.x32 tmem[UR8], RZ ;  /* 0x000000ff000079ed */ /* 0x000fe200082c0008 */
[----:B------:R-:W1:Y:S02]  /*2a60*/  FENCE.VIEW.ASYNC.T ;  /* 0x00000000000073c6 */ /* 0x000e640000000200 */
[----:B-1----:R-:W-:Y:S01]  /*2a70*/  BAR.SYNC.DEFER_BLOCKING 0x0 ;  /* 0x0000000000007b1d */ /* 0x002fe20000010000 */
[----:B------:R-:W-:Y:S01]  /*2a80*/  IMAD R19, R4, 0x2, R15 ;  /* 0x0000000204137824 */ /* 0x000fe200078e020f */
[----:B------:R-:W-:Y:S01]  /*2a90*/  ISETP.LT.AND P2, PT, R10, R6, P0 ;  /* 0x000000060a00720c */ /* 0x000fe20000741270 */
[----:B------:R-:W-:Y:S02]  /*2aa0*/  IMAD.SHL.U32 R220, R150, 0x2, RZ ;  /* 0x0000000296dc7824 */ /* 0x000fe400078e00ff */
[----:B------:R-:W-:Y:S01]  /*2ab0*/  IMAD R13, R4, 0x4, R19 ;  /* 0x00000004040d7824 */ /* 0x000fe200078e0213 */
[----:B------:R-:W-:Y:S01]  /*2ac0*/  VOTEU.ALL UP1, P1 ;  /* 0x0000000000ff7886 */ /* 0x000fe20000820000 */
[----:B------:R-:W-:Y:S01]  /*2ad0*/  VOTEU.ALL UP2, P1 ;  /* 0x0000000000ff7886 */ /* 0x000fe20000840000 */
[----:B------:R-:W-:Y:S01]  /*2ae0*/  IADD3 R116, P4, PT, R220, UR20, RZ ;  /* 0x00000014dc747c10 */ /* 0x000fe2000ff9e0ff */
[----:B------:R-:W-:Y:S01]  /*2af0*/  IMAD R17, R4, 0x2, R13 ;  /* 0x0000000204117824 */ /* 0x000fe200078e020d */
[----:B------:R-:W-:Y:S01]  /*2b00*/  PRMT R144, RZ, 0x7610, R144 ;  /* 0x00007610ff907816 */ /* 0x000fe20000000090 */
[----:B------:R-:W1:Y:S01]  /*2b10*/  LDCU UR5, c[0x0][0x3b0] ;  /* 0x00007600ff0577ac */ /* 0x000e620008000800 */
[----:B------:R-:W-:-:S04]  /*2b20*/  @!UP1 UIADD3 UR6, UPT, UPT, -UR4, 0x100000, URZ ;  /* 0x0010000004069890 */ /* 0x000fc8000fffe1ff */
[----:B------:R-:W-:Y:S02]  /*2b30*/  @!UP1 USHF.L.U32 UR7, UR6, 0xb, URZ ;  /* 0x0000000b06079899 */ /* 0x000fe400080006ff */
[----:B------:R-:W-:Y:S01]  /*2b40*/  @!UP1 USHF.L.U32 UR6, UR6, 0x1, URZ ;  /* 0x0000000106069899 */ /* 0x000fe200080006ff */
[----:B------:R-:W-:Y:S01]  /*2b50*/  IMAD R27, R4, 0x2, R17 ;  /* 0x00000002041b7824 */ /* 0x000fe200078e0211 */
[----:B------:R-:W-:Y:S02]  /*2b60*/  LEA.HI.X.SX32 R154, R150, UR21, 0x1, P4 ;  /* 0x00000015969a7c11 */ /* 0x000fe4000a0f0eff */
[----:B0-----:R-:W-:Y:S01]  /*2b70*/  LEA R2, P4, R196, R116, 0x1 ;  /* 0x00000074c4027211 */ /* 0x001fe200078808ff */
[----:B------:R-:W-:-:S03]  /*2b80*/  IMAD R113, R4, 0x2, R27 ;  /* 0x0000000204717824 */ /* 0x000fc600078e021b */
[----:B------:R-:W-:Y:S01]  /*2b90*/  LEA.HI.X.SX32 R3, R196, R154, 0x1, P4 ;  /* 0x0000009ac4037211 */ /* 0x000fe200020f0eff */
[----:B------:R-:W0:Y:S03]  /*2ba0*/  FENCE.VIEW.ASYNC.S ;  /* 0x00000000000073c6 */ /* 0x000e260000000000 */
[----:B0-----:R-:W0:Y:S02]  /*2bb0*/  @!UP2 SYNCS.EXCH.64 URZ, [UR10], UR6 ;  /* 0x000000060affa5b2 */ /* 0x001e240008000100 */
[----:B0-----:R-:W-:Y:S01]  /*2bc0*/  BAR.SYNC.DEFER_BLOCKING 0x0 ;  /* 0x0000000000007b1d */ /* 0x001fe20000010000 */
[----:B------:R-:W-:Y:S01]  /*2bd0*/  IMAD R21, R4, 0x2, R113 ;  /* 0x0000000204157824 */ /* 0x000fe200078e0271 */
[----:B------:R-:W-:-:S03]  /*2be0*/  LEA R10, P4, R25, R116, 0x1 ;  /* 0x00000074190a7211 */ /* 0x000fc600078808ff */
[----:B------:R-:W-:Y:S01]  /*2bf0*/  IMAD R23, R4, 0x2, R21 ;  /* 0x0000000204177824 */ /* 0x000fe200078e0215 */
[----:B------:R-:W-:-:S03]  /*2c00*/  LEA.HI.X.SX32 R11, R25, R154, 0x1, P4 ;  /* 0x0000009a190b7211 */ /* 0x000fc600020f0eff */
[----:B------:R-:W-:Y:S01]  /*2c10*/  IMAD R29, R4, 0x2, R23 ;  /* 0x00000002041d7824 */ /* 0x000fe200078e0217 */
[----:B------:R-:W-:-:S03]  /*2c20*/  LOP3.LUT R14, R0, 0x18, RZ, 0xfc, !PT ;  /* 0x00000018000e7812 */ /* 0x000fc600078efcff */
[----:B------:R-:W-:Y:S01]  /*2c30*/  IMAD R31, R4, 0x4, R29 ;  /* 0x00000004041f7824 */ /* 0x000fe200078e021d */
[----:B------:R0:W2:Y:S01]  /*2c40*/  @P3 LDG.E.U16 R143, desc[UR18][R2.64] ;  /* 0x00000012028f3981 */ /* 0x0000a2000c1e1500 */
[-C--:B------:R-:W-:Y:S02]  /*2c50*/  ISETP.LT.AND P3, PT, R14, R6.reuse, P0 ;  /* 0x000000060e00720c */ /* 0x080fe40000761270 */
[----:B------:R-:W-:Y:S01]  /*2c60*/  LOP3.LUT R12, R0, 0x20, RZ, 0xfc, !PT ;  /* 0x00000020000c7812 */ /* 0x000fe200078efcff */
[----:B------:R3:W4:Y:S01]  /*2c70*/  @P2 LDG.E.U16 R144, desc[UR18][R10.64] ;  /* 0x000000120a902981 */ /* 0x000722000c1e1500 */
[----:B------:R-:W-:Y:S02]  /*2c80*/  PRMT R145, RZ, 0x7610, R145 ;  /* 0x00007610ff917816 */ /* 0x000fe40000000091 */
[----:B------:R-:W-:Y:S02]  /*2c90*/  ISETP.LT.AND P4, PT, R12, R6, P0 ;  /* 0x000000060c00720c */ /* 0x000fe40000781270 */
[----:B------:R-:W-:-:S02]  /*2ca0*/  LEA R12, P5, R13, R116, 0x1 ;  /* 0x000000740d0c7211 */ /* 0x000fc400078a08ff */
[C---:B0-----:R-:W-:Y:S02]  /*2cb0*/  LEA R2, P2, R7.reuse, R116, 0x1 ;  /* 0x0000007407027211 */ /* 0x041fe400078408ff */
[----:B------:R-:W-:Y:S02]  /*2cc0*/  PRMT R146, RZ, 0x7610, R146 ;  /* 0x00007610ff927816 */ /* 0x000fe40000000092 */
[-C--:B------:R-:W-:Y:S01]  /*2cd0*/  LEA.HI.X.SX32 R3, R7, R154.reuse, 0x1, P2 ;  /* 0x0000009a07037211 */ /* 0x080fe200010f0eff */
[----:B------:R-:W-:Y:S01]  /*2ce0*/  IMAD R7, R4, 0x2, R31 ;  /* 0x0000000204077824 */ /* 0x000fe200078e021f */
[----:B---3--:R-:W-:Y:S02]  /*2cf0*/  LOP3.LUT R10, R0, 0x1a, RZ, 0xfc, !PT ;  /* 0x0000001a000a7812 */ /* 0x008fe400078efcff */
[----:B------:R-:W-:Y:S01]  /*2d00*/  LEA.HI.X.SX32 R13, R13, R154, 0x1, P5 ;  /* 0x0000009a0d0d7211 */ /* 0x000fe200028f0eff */
[----:B------:R-:W-:Y:S01]  /*2d10*/  IMAD R63, R4, 0x2, R7 ;  /* 0x00000002043f7824 */ /* 0x000fe200078e0207 */
[----:B------:R0:W3:Y:S01]  /*2d20*/  @P3 LDG.E.U16 R145, desc[UR18][R2.64] ;  /* 0x0000001202913981 */ /* 0x0000e2000c1e1500 */
[----:B------:R-:W-:-:S02]  /*2d30*/  ISETP.LT.AND P2, PT, R10, R6, P0 ;  /* 0x000000060a00720c */ /* 0x000fc40000741270 */
[----:B------:R-:W-:Y:S01]  /*2d40*/  IMAD R111, R4, 0x2, R63 ;  /* 0x00000002046f7824 */ /* 0x000fe200078e023f */
[----:B------:R-:W-:Y:S01]  /*2d50*/  LOP3.LUT R250, R0, 0x28, RZ, 0xfc, !PT ;  /* 0x0000002800fa7812 */ /* 0x000fe200078efcff */
[----:B------:R5:W2:Y:S01]  /*2d60*/  @P4 LDG.E.U16 R146, desc[UR18][R12.64] ;  /* 0x000000120c924981 */ /* 0x000aa2000c1e1500 */
[C---:B------:R-:W-:Y:S01]  /*2d70*/  LEA R10, P3, R15.reuse, R116, 0x1 ;  /* 0x000000740f0a7211 */ /* 0x040fe200078608ff */
[----:B------:R-:W-:Y:S01]  /*2d80*/  IMAD R65, R4, 0x2, R111 ;  /* 0x0000000204417824 */ /* 0x000fe200078e026f */
[----:B------:R-:W-:Y:S02]  /*2d90*/  PRMT R121, RZ, 0x7610, R121 ;  /* 0x00007610ff797816 */ /* 0x000fe40000000079 */
[----:B0-----:R-:W-:Y:S01]  /*2da0*/  LOP3.LUT R2, R0, 0x22, RZ, 0xfc, !PT ;  /* 0x0000002200027812 */ /* 0x001fe200078efcff */
[----:B------:R-:W-:Y:S01]  /*2db0*/  IMAD R67, R4, 0x2, R65 ;  /* 0x0000000204437824 */ /* 0x000fe200078e0241 */
[----:B------:R-:W-:Y:S02]  /*2dc0*/  LEA.HI.X.SX32 R11, R15, R154, 0x1, P3 ;  /* 0x0000009a0f0b7211 */ /* 0x000fe400018f0eff */
[-C--:B------:R-:W-:Y:S01]  /*2dd0*/  ISETP.LT.AND P3, PT, R2, R6.reuse, P0 ;  /* 0x000000060200720c */ /* 0x080fe20000761270 */
[----:B------:R-:W-:Y:S01]  /*2de0*/  IMAD R69, R4, 0x2, R67 ;  /* 0x0000000204457824 */ /* 0x000fe200078e0243 */
[----:B------:R-:W-:Y:S01]  /*2df0*/  ISETP.LT.AND P4, PT, R250, R6, P0 ;  /* 0x00000006fa00720c */ /* 0x000fe20000781270 */
[----:B------:R0:W2:Y:S01]  /*2e00*/  @P2 LDG.E.U16 R121, desc[UR18][R10.64] ;  /* 0x000000120a792981 */ /* 0x0000a2000c1e1500 */
[-C--:B------:R-:W-:Y:S01]  /*2e10*/  LEA R2, P5, R17, R116.reuse, 0x1 ;  /* 0x0000007411027211 */ /* 0x080fe200078a08ff */
[----:B------:R-:W-:Y:S01]  /*2e20*/  IMAD R15, R4, 0x4, R69 ;  /* 0x00000004040f7824 */ /* 0x000fe200078e0245 */
[----:B-----5:R-:W-:-:S02]  /*2e30*/  LEA R12, P2, R21, R116, 0x1 ;  /* 0x00000074150c7211 */ /* 0x020fc400078408ff */
[-C--:B------:R-:W-:Y:S01]  /*2e40*/  LEA.HI.X.SX32 R3, R17, R154.reuse, 0x1, P5 ;  /* 0x0000009a11037211 */ /* 0x080fe200028f0eff */
[C---:B------:R-:W-:Y:S01]  /*2e50*/  IMAD R17, R4.reuse, 0x2, R15 ;  /* 0x0000000204117824 */ /* 0x040fe200078e020f */
[----:B------:R-:W-:Y:S02]  /*2e60*/  PRMT R147, RZ, 0x7610, R147 ;  /* 0x00007610ff937816 */ /* 0x000fe40000000093 */
[----:B------:R-:W-:Y:S01]  /*2e70*/  LEA.HI.X.SX32 R13, R21, R154, 0x1, P2 ;  /* 0x0000009a150d7211 */ /* 0x000fe200010f0eff */
[----:B------:R-:W-:Y:S01]  /*2e80*/  IMAD R71, R4, 0x2, R17 ;  /* 0x0000000204477824 */ /* 0x000fe200078e0211 */
[----:B------:R-:W-:-:S03]  /*2e90*/  LOP3.LUT R247, R0, 0x30, RZ, 0xfc, !PT ;  /* 0x0000003000f77812 */ /* 0x000fc600078efcff */
[----:B------:R-:W5:Y:S01]  /*2ea0*/  @P4 LDG.E.U16 R147, desc[UR18][R12.64] ;  /* 0x000000120c934981 */ /* 0x000f62000c1e1500 */
[C---:B------:R-:W-:Y:S01]  /*2eb0*/  IMAD R109, R4.reuse, 0x2, R71 ;  /* 0x00000002046d7824 */ /* 0x040fe200078e0247 */
[----:B------:R-:W-:Y:S02]  /*2ec0*/  ISETP.LT.AND P4, PT, R247, R6, P0 ;  /* 0x00000006f700720c */ /* 0x000fe40000781270 */
[C---:B0-----:R-:W-:Y:S01]  /*2ed0*/  LEA R10, P2, R31.reuse, R116, 0x1 ;  /* 0x000000741f0a7211 */ /* 0x041fe200078408ff */
[C---:B------:R-:W-:Y:S01]  /*2ee0*/  IMAD R21, R4.reuse, 0x2, R109 ;  /* 0x0000000204157824 */ /* 0x040fe200078e026d */
[----:B------:R-:W-:Y:S02]  /*2ef0*/  PRMT R133, RZ, 0x7610, R133 ;  /* 0x00007610ff857816 */ /* 0x000fe40000000085 */
[----:B------:R-:W-:Y:S01]  /*2f00*/  LEA.HI.X.SX32 R11, R31, R154, 0x1, P2 ;  /* 0x0000009a1f0b7211 */ /* 0x000fe200010f0eff */
[----:B------:R-:W-:Y:S01]  /*2f10*/  IMAD R31, R4, 0x2, R21 ;  /* 0x00000002041f7824 */ /* 0x000fe200078e0215 */
[----:B------:R-:W-:-:S02]  /*2f20*/  PRMT R148, RZ, 0x7610, R148 ;  /* 0x00007610ff947816 */ /* 0x000fc40000000094 */
[C---:B------:R-:W-:Y:S01]  /*2f30*/  LOP3.LUT R249, R0.reuse, 0x2a, RZ, 0xfc, !PT ;  /* 0x0000002a00f97812 */ /* 0x040fe200078efcff */
[----:B------:R0:W2:Y:S01]  /*2f40*/  @P3 LDG.E.U16 R133, desc[UR18][R2.64] ;  /* 0x0000001202853981 */ /* 0x0000a2000c1e1500 */
[----:B------:R-:W-:Y:S01]  /*2f50*/  LOP3.LUT R246, R0, 0x32, RZ, 0xfc, !PT ;  /* 0x0000003200f67812 */ /* 0x000fe200078efcff */
[----:B------:R-:W-:Y:S01]  /*2f60*/  IMAD R73, R4, 0x2, R31 ;  /* 0x0000000204497824 */ /* 0x000fe200078e021f */
[-C--:B------:R-:W-:Y:S01]  /*2f70*/  ISETP.LT.AND P3, PT, R249, R6.reuse, P0 ;  /* 0x00000006f900720c */ /* 0x080fe20000761270 */
[----:B------:R-:W2:Y:S01]  /*2f80*/  @P4 LDG.E.U16 R148, desc[UR18][R10.64] ;  /* 0x000000120a944981 */ /* 0x000ea2000c1e1500 */
[----:B------:R-:W-:Y:S02]  /*2f90*/  ISETP.LT.AND P2, PT, R246, R6, P0 ;  /* 0x00000006f600720c */ /* 0x000fe40000741270 */
[-C--:B0-----:R-:W-:Y:S02]  /*2fa0*/  LEA R2, P5, R23, R116.reuse, 0x1 ;  /* 0x0000007417027211 */ /* 0x081fe400078a08ff */
[----:B------:R-:W-:-:S02]  /*2fb0*/  LEA R12, P4, R7, R116, 0x1 ;  /* 0x00000074070c7211 */ /* 0x000fc400078808ff */
[-C--:B------:R-:W-:Y:S01]  /*2fc0*/  LEA.HI.X.SX32 R3, R23, R154.reuse, 0x1, P5 ;  /* 0x0000009a17037211 */ /* 0x080fe200028f0eff */
[C---:B------:R-:W-:Y:S01]  /*2fd0*/  IMAD R23, R4.reuse, 0x4, R73 ;  /* 0x0000000404177824 */ /* 0x040fe200078e0249 */
[----:B------:R-:W-:Y:S02]  /*2fe0*/  LEA.HI.X.SX32 R13, R7, R154, 0x1, P4 ;  /* 0x0000009a070d7211 */ /* 0x000fe400020f0eff */
[----:B------:R-:W-:Y:S01]  /*2ff0*/  PRMT R132, RZ, 0x7610, R132 ;  /* 0x00007610ff847816 */ /* 0x000fe20000000084 */
[----:B------:R-:W-:Y:S01]  /*3000*/  IMAD R7, R4, 0x2, R23 ;  /* 0x0000000204077824 */ /* 0x000fe200078e0217 */
[----:B------:R-:W-:Y:S02]  /*3010*/  PRMT R131, RZ, 0x7610, R131 ;  /* 0x00007610ff837816 */ /* 0x000fe40000000083 */
[----:B------:R-:W-:Y:S01]  /*3020*/  LOP3.LUT R243, R0, 0x38, RZ, 0xfc, !PT ;  /* 0x0000003800f37812 */ /* 0x000fe200078efcff */
[C---:B------:R-:W-:Y:S01]  /*3030*/  IMAD R75, R4.reuse, 0x2, R7 ;  /* 0x00000002044b7824 */ /* 0x040fe200078e0207 */
[----:B------:R0:W2:Y:S04]  /*3040*/  @P3 LDG.E.U16 R132, desc[UR18][R2.64] ;  /* 0x0000001202843981 */ /* 0x0000a8000c1e1500 */
[----:B------:R1:W2:Y:S01]  /*3050*/  @P2 LDG.E.U16 R131, desc[UR18][R12.64] ;  /* 0x000000120c832981 */ /* 0x0002a2000c1e1500 */
[----:B------:R-:W-:Y:S01]  /*3060*/  IMAD R105, R4, 0x2, R75 ;  /* 0x0000000204697824 */ /* 0x000fe200078e024b */
[----:B------:R-:W-:-:S02]  /*3070*/  ISETP.LT.AND P3, PT, R243, R6, P0 ;  /* 0x00000006f300720c */ /* 0x000fc40000761270 */
[----:B0-----:R-:W-:-:S04]  /*3080*/  LEA R2, P2, R65, R116, 0x1 ;  /* 0x0000007441027211 */ /* 0x001fc800078408ff */
[----:B------:R-:W-:Y:S01]  /*3090*/  LEA.HI.X.SX32 R3, R65, R154, 0x1, P2 ;  /* 0x0000009a41037211 */ /* 0x000fe200010f0eff */
[----:B------:R-:W-:Y:S01]  /*30a0*/  IMAD R65, R4, 0x2, R105 ;  /* 0x0000000204417824 */ /* 0x000fe200078e0269 */
[----:B------:R-:W-:Y:S02]  /*30b0*/  PRMT R149, RZ, 0x7610, R149 ;  /* 0x00007610ff957816 */ /* 0x000fe40000000095 */
[----:B------:R-:W-:Y:S01]  /*30c0*/  LOP3.LUT R240, R0, 0x40, RZ, 0xfc, !PT ;  /* 0x0000004000f07812 */ /* 0x000fe200078efcff */
[----:B------:R-:W-:Y:S01]  /*30d0*/  IMAD R77, R4, 0x2, R65 ;  /* 0x00000002044d7824 */ /* 0x000fe200078e0241 */
[C---:B------:R-:W-:Y:S02]  /*30e0*/  LEA R10, P5, R15.reuse, R116, 0x1 ;  /* 0x000000740f0a7211 */ /* 0x040fe400078a08ff */
[----:B------:R-:W-:Y:S01]  /*30f0*/  ISETP.LT.AND P4, PT, R240, R6, P0 ;  /* 0x00000006f000720c */ /* 0x000fe20000781270 */
[----:B------:R-:W-:Y:S01]  /*3100*/  IMAD R79, R4, 0x2, R77 ;  /* 0x00000002044f7824 */ /* 0x000fe200078e024d */
[----:B------:R-:W-:Y:S01]  /*3110*/  LOP3.LUT R236, R0, 0x48, RZ, 0xfc, !PT ;  /* 0x0000004800ec7812 */ /* 0x000fe200078efcff */
[----:B------:R0:W2:Y:S01]  /*3120*/  @P3 LDG.E.U16 R149, desc[UR18][R2.64] ;  /* 0x0000001202953981 */ /* 0x0000a2000c1e1500 */
[----:B------:R-:W-:Y:S01]  /*3130*/  LEA.HI.X.SX32 R11, R15, R154, 0x1, P5 ;  /* 0x0000009a0f0b7211 */ /* 0x000fe200028f0eff */
[----:B------:R-:W-:Y:S01]  /*3140*/  IMAD R15, R4, 0x4, R79 ;  /* 0x00000004040f7824 */ /* 0x000fe200078e024f */
[----:B-1----:R-:W-:-:S02]  /*3150*/  LEA R12, P3, R21, R116, 0x1 ;  /* 0x00000074150c7211 */ /* 0x002fc400078608ff */
[----:B------:R-:W-:Y:S02]  /*3160*/  ISETP.LT.AND P2, PT, R236, R6, P0 ;  /* 0x00000006ec00720c */ /* 0x000fe40000741270 */
[----:B------:R-:W-:Y:S01]  /*3170*/  LEA.HI.X.SX32 R13, R21, R154, 0x1, P3 ;  /* 0x0000009a150d7211 */ /* 0x000fe200018f0eff */
[----:B------:R-:W-:Y:S01]  /*3180*/  IMAD R21, R4, 0x2, R15 ;  /* 0x0000000204157824 */ /* 0x000fe200078e020f */
[----:B------:R-:W-:Y:S02]  /*3190*/  PRMT R142, RZ, 0x7610, R142 ;  /* 0x00007610ff8e7816 */ /* 0x000fe4000000008e */
[----:B------:R-:W-:Y:S01]  /*31a0*/  LOP3.LUT R214, R0, 0x58, RZ, 0xfc, !PT ;  /* 0x0000005800d67812 */ /* 0x000fe200078efcff */
[----:B------:R-:W-:Y:S01]  /*31b0*/  IMAD R81, R4, 0x2, R21 ;  /* 0x0000000204517824 */ /* 0x000fe200078e0215 */
[----:B------:R-:W-:Y:S02]  /*31c0*/  PRMT R134, RZ, 0x7610, R134 ;  /* 0x00007610ff867816 */ /* 0x000fe40000000086 */
[----:B------:R1:W2:Y:S01]  /*31d0*/  @P4 LDG.E.U16 R142, desc[UR18][R10.64] ;  /* 0x000000120a8e4981 */ /* 0x0002a2000c1e1500 */
[----:B------:R-:W-:Y:S01]  /*31e0*/  LOP3.LUT R221, R0, 0x50, RZ, 0xfc, !PT ;  /* 0x0000005000dd7812 */ /* 0x000fe200078efcff */
[----:B------:R-:W-:Y:S01]  /*31f0*/  IMAD R107, R4, 0x2, R81 ;  /* 0x00000002046b7824 */ /* 0x000fe200078e0251 */
[----:B------:R-:W-:Y:S01]  /*3200*/  ISETP.LT.AND P4, PT, R214, R6, P0 ;  /* 0x00000006d600720c */ /* 0x000fe20000781270 */
[----:B------:R1:W2:Y:S01]  /*3210*/  @P2 LDG.E.U16 R134, desc[UR18][R12.64] ;  /* 0x000000120c862981 */ /* 0x0002a2000c1e1500 */
[----:B0-----:R-:W-:-:S02]  /*3220*/  LEA R2, P5, R23, R116, 0x1 ;  /* 0x0000007417027211 */ /* 0x001fc400078a08ff */
[----:B------:R-:W-:Y:S02]  /*3230*/  ISETP.LT.AND P3, PT, R221, R6, P0 ;  /* 0x00000006dd00720c */ /* 0x000fe40000761270 */
[----:B------:R-:W-:Y:S01]  /*3240*/  LEA.HI.X.SX32 R3, R23, R154, 0x1, P5 ;  /* 0x0000009a17037211 */ /* 0x000fe200028f0eff */
[C---:B------:R-:W-:Y:S01]  /*3250*/  IMAD R23, R4.reuse, 0x2, R107 ;  /* 0x0000000204177824 */ /* 0x040fe200078e026b */
[C---:B-1----:R-:W-:Y:S02]  /*3260*/  LEA R10, P2, R65.reuse, R116, 0x1 ;  /* 0x00000074410a7211 */ /* 0x042fe400078408ff */
[----:B------:R-:W-:Y:S02]  /*3270*/  PRMT R138, RZ, 0x7610, R138 ;  /* 0x00007610ff8a7816 */ /* 0x000fe4000000008a */
[----:B------:R-:W-:Y:S01]  /*3280*/  LEA.HI.X.SX32 R11, R65, R154, 0x1, P2 ;  /* 0x0000009a410b7211 */ /* 0x000fe200010f0eff */
[----:B------:R-:W-:Y:S01]  /*3290*/  IMAD R65, R4, 0x2, R23 ;  /* 0x0000000204417824 */ /* 0x000fe200078e0217 */
[----:B------:R-:W-:-:S02]  /*32a0*/  PRMT R141, RZ, 0x7610, R141 ;  /* 0x00007610ff8d7816 */ /* 0x000fc4000000008d */
[----:B------:R-:W-:Y:S01]  /*32b0*/  LOP3.LUT R210, R0, 0x60, RZ, 0xfc, !PT ;  /* 0x0000006000d27812 */ /* 0x000fe200078efcff */
[----:B------:R-:W2:Y:S01]  /*32c0*/  @P4 LDG.E.U16 R138, desc[UR18][R10.64] ;  /* 0x000000120a8a4981 */ /* 0x000ea2000c1e1500 */
[----:B------:R-:W-:Y:S02]  /*32d0*/  IMAD R83, R4, 0x2, R65 ;  /* 0x0000000204537824 */ /* 0x000fe400078e0241 */
[----:B------:R-:W-:Y:S01]  /*32e0*/  ISETP.LT.AND P4, PT, R210, R6, P0 ;  /* 0x00000006d200720c */ /* 0x000fe20000781270 */
[----:B------:R0:W2:Y:S01]  /*32f0*/  @P3 LDG.E.U16 R141, desc[UR18][R2.64] ;  /* 0x00000012028d3981 */ /* 0x0000a2000c1e1500 */
[----:B------:R-:W-:Y:S02]  /*3300*/  LEA R12, P2, R15, R116, 0x1 ;  /* 0x000000740f0c7211 */ /* 0x000fe400078408ff */
[C---:B------:R-:W-:Y:S02]  /*3310*/  LOP3.LUT R202, R0.reuse, 0x68, RZ, 0xfc, !PT ;  /* 0x0000006800ca7812 */ /* 0x040fe400078efcff */
[----:B------:R-:W-:Y:S01]  /*3320*/  LOP3.LUT R207, R0, 0x70, RZ, 0xfc, !PT ;  /* 0x0000007000cf7812 */ /* 0x000fe200078efcff */
[----:B0-----:R-:W-:Y:S01]  /*3330*/  IMAD R3, R4, 0x4, R83 ;  /* 0x0000000404037824 */ /* 0x001fe200078e0253 */
[----:B------:R-:W-:-:S02]  /*3340*/  PRMT R136, RZ, 0x7610, R136 ;  /* 0x00007610ff887816 */ /* 0x000fc40000000088 */
[----:B------:R-:W-:Y:S01]  /*3350*/  LEA.HI.X.SX32 R13, R15, R154, 0x1, P2 ;  /* 0x0000009a0f0d7211 */ /* 0x000fe200010f0eff */
[----:B------:R-:W-:Y:S01]  /*3360*/  IMAD R85, R4, 0x2, R3 ;  /* 0x0000000204557824 */ /* 0x000fe200078e0203 */
[-C--:B------:R-:W-:Y:S02]  /*3370*/  ISETP.LT.AND P3, PT, R202, R6.reuse, P0 ;  /* 0x00000006ca00720c */ /* 0x080fe40000761270 */
[----:B------:R-:W-:Y:S01]  /*3380*/  ISETP.LT.AND P2, PT, R207, R6, P0 ;  /* 0x00000006cf00720c */ /* 0x000fe20000741270 */
[C---:B------:R-:W-:Y:S01]  /*3390*/  IMAD R87, R4.reuse, 0x2, R85 ;  /* 0x0000000204577824 */ /* 0x040fe200078e0255 */
[----:B------:R0:W2:Y:S01]  /*33a0*/  @P4 LDG.E.U16 R136, desc[UR18][R12.64] ;  /* 0x000000120c884981 */ /* 0x0000a2000c1e1500 */
[-C--:B------:R-:W-:Y:S02]  /*33b0*/  LEA R14, P5, R23, R116.reuse, 0x1 ;  /* 0x00000074170e7211 */ /* 0x080fe400078a08ff */
[----:B------:R-:W-:Y:S01]  /*33c0*/  LEA R2, P4, R3, R116, 0x1 ;  /* 0x0000007403027211 */ /* 0x000fe200078808ff */
[----:B------:R-:W-:Y:S01]  /*33d0*/  IMAD R103, R4, 0x2, R87 ;  /* 0x0000000204677824 */ /* 0x000fe200078e0257 */
[----:B------:R-:W-:-:S02]  /*33e0*/  LOP3.LUT R211, R0, 0x78, RZ, 0xfc, !PT ;  /* 0x0000007800d37812 */ /* 0x000fc400078efcff */
[----:B------:R-:W-:Y:S02]  /*33f0*/  PRMT R140, RZ, 0x7610, R140 ;  /* 0x00007610ff8c7816 */ /* 0x000fe4000000008c */
[----:B------:R-:W-:Y:S02]  /*3400*/  PRMT R139, RZ, 0x7610, R139 ;  /* 0x00007610ff8b7816 */ /* 0x000fe4000000008b */
[-C--:B------:R-:W-:Y:S01]  /*3410*/  LEA.HI.X.SX32 R15, R23, R154.reuse, 0x1, P5 ;  /* 0x0000009a170f7211 */ /* 0x080fe200028f0eff */
[----:B------:R-:W-:Y:S01]  /*3420*/  IMAD R23, R4, 0x2, R103 ;  /* 0x0000000204177824 */ /* 0x000fe200078e0267 */
[----:B------:R-:W-:Y:S02]  /*3430*/  LEA.HI.X.SX32 R3, R3, R154, 0x1, P4 ;  /* 0x0000009a03037211 */ /* 0x000fe400020f0eff */
[----:B------:R-:W-:Y:S01]  /*3440*/  LOP3.LUT R242, R0, 0x3a, RZ, 0xfc, !PT ;  /* 0x0000003a00f27812 */ /* 0x000fe200078efcff */
[----:B------:R-:W2:Y:S01]  /*3450*/  @P3 LDG.E.U16 R140, desc[UR18][R14.64] ;  /* 0x000000120e8c3981 */ /* 0x000ea2000c1e1500 */
[----:B------:R-:W-:-:S02]  /*3460*/  ISETP.LT.AND P4, PT, R211, R6, P0 ;  /* 0x00000006d300720c */ /* 0x000fc40000781270 */
[----:B------:R-:W-:Y:S01]  /*3470*/  ISETP.LT.AND P3, PT, R242, R6, P0 ;  /* 0x00000006f200720c */ /* 0x000fe20000761270 */
[----:B------:R1:W2:Y:S01]  /*3480*/  @P2 LDG.E.U16 R139, desc[UR18][R2.64] ;  /* 0x00000012028b2981 */ /* 0x0002a2000c1e1500 */
[-C--:B0-----:R-:W-:Y:S02]  /*3490*/  LEA R12, P2, R23, R116.reuse, 0x1 ;  /* 0x00000074170c7211 */ /* 0x081fe400078408ff */
[----:B------:R-:W-:Y:S02]  /*34a0*/  PRMT R122, RZ, 0x7610, R122 ;  /* 0x00007610ff7a7816 */ /* 0x000fe4000000007a */
[----:B------:R-:W-:Y:S02]  /*34b0*/  LEA R10, P5, R67, R116, 0x1 ;  /* 0x00000074430a7211 */ /* 0x000fe400078a08ff */
[----:B------:R-:W-:Y:S02]  /*34c0*/  LEA.HI.X.SX32 R13, R23, R154, 0x1, P2 ;  /* 0x0000009a170d7211 */ /* 0x000fe400010f0eff */
[----:B------:R-:W-:-:S02]  /*34d0*/  LOP3.LUT R239, R0, 0x42, RZ, 0xfc, !PT ;  /* 0x0000004200ef7812 */ /* 0x000fc400078efcff */
[----:B------:R-:W-:Y:S01]  /*34e0*/  LOP3.LUT R235, R0, 0x4a, RZ, 0xfc, !PT ;  /* 0x0000004a00eb7812 */ /* 0x000fe200078efcff */
[----:B------:R0:W2:Y:S01]  /*34f0*/  @P4 LDG.E.U16 R122, desc[UR18][R12.64] ;  /* 0x000000120c7a4981 */ /* 0x0000a2000c1e1500 */
[----:B------:R-:W-:Y:S02]  /*3500*/  PRMT R130, RZ, 0x7610, R130 ;  /* 0x00007610ff827816 */ /* 0x000fe40000000082 */
[----:B------:R-:W-:Y:S02]  /*3510*/  LEA.HI.X.SX32 R11, R67, R154, 0x1, P5 ;  /* 0x0000009a430b7211 */ /* 0x000fe400028f0eff */
[-C--:B------:R-:W-:Y:S02]  /*3520*/  ISETP.LT.AND P2, PT, R239, R6.reuse, P0 ;  /* 0x00000006ef00720c */ /* 0x080fe40000741270 */
[----:B------:R-:W-:Y:S01]  /*3530*/  ISETP.LT.AND P4, PT, R235, R6, P0 ;  /* 0x00000006eb00720c */ /* 0x000fe20000781270 */
[----:B------:R0:W2:Y:S01]  /*3540*/  @P3 LDG.E.U16 R130, desc[UR18][R10.64] ;  /* 0x000000120a823981 */ /* 0x0000a2000c1e1500 */
[----:B-1----:R-:W-:-:S02]  /*3550*/  LEA R2, P5, R17, R116, 0x1 ;  /* 0x0000007411027211 */ /* 0x002fc400078a08ff */
[----:B------:R-:W-:Y:S02]  /*3560*/  LEA R14, P3, R31, R116, 0x1 ;  /* 0x000000741f0e7211 */ /* 0x000fe400078608ff */
[----:B------:R-:W-:Y:S02]  /*3570*/  LOP3.LUT R217, R0, 0x52, RZ, 0xfc, !PT ;  /* 0x0000005200d97812 */ /* 0x000fe400078efcff */
[----:B------:R-:W-:Y:S02]  /*3580*/  PRMT R129, RZ, 0x7610, R129 ;  /* 0x00007610ff817816 */ /* 0x000fe40000000081 */
[----:B------:R-:W-:Y:S02]  /*3590*/  PRMT R128, RZ, 0x7610, R128 ;  /* 0x00007610ff807816 */ /* 0x000fe40000000080 */
[-C--:B------:R-:W-:Y:S02]  /*35a0*/  LEA.HI.X.SX32 R3, R17, R154.reuse, 0x1, P5 ;  /* 0x0000009a11037211 */ /* 0x080fe400028f0eff */
[----:B------:R-:W-:-:S02]  /*35b0*/  LEA.HI.X.SX32 R15, R31, R154, 0x1, P3 ;  /* 0x0000009a1f0f7211 */ /* 0x000fc400018f0eff */
[----:B------:R-:W-:Y:S01]  /*35c0*/  LOP3.LUT R213, R0, 0x5a, RZ, 0xfc, !PT ;  /* 0x0000005a00d57812 */ /* 0x000fe200078efcff */
[----:B------:R1:W2:Y:S01]  /*35d0*/  @P2 LDG.E.U16 R129, desc[UR18][R2.64] ;  /* 0x0000001202812981 */ /* 0x0002a2000c1e1500 */
[-C--:B------:R-:W-:Y:S02]  /*35e0*/  ISETP.LT.AND P3, PT, R217, R6.reuse, P0 ;  /* 0x00000006d900720c */ /* 0x080fe40000761270 */
[----:B------:R-:W-:Y:S01]  /*35f0*/  ISETP.LT.AND P2, PT, R213, R6, P0 ;  /* 0x00000006d500720c */ /* 0x000fe20000741270 */
[----:B------:R1:W2:Y:S01]  /*3600*/  @P4 LDG.E.U16 R128, desc[UR18][R14.64] ;  /* 0x000000120e804981 */ /* 0x0002a2000c1e1500 */
[-C--:B0-----:R-:W-:Y:S02]  /*3610*/  LEA R12, P4, R7, R116.reuse, 0x1 ;  /* 0x00000074070c7211 */ /* 0x081fe400078808ff */
[----:B------:R-:W-:Y:S02]  /*3620*/  PRMT R127, RZ, 0x7610, R127 ;  /* 0x00007610ff7f7816 */ /* 0x000fe4000000007f */
[----:B------:R-:W-:-:S02]  /*3630*/  LEA R10, P5, R77, R116, 0x1 ;  /* 0x000000744d0a7211 */ /* 0x000fc400078a08ff */
[-C--:B------:R-:W-:Y:S02]  /*3640*/  LEA.HI.X.SX32 R13, R7, R154.reuse, 0x1, P4 ;  /* 0x0000009a070d7211 */ /* 0x080fe400020f0eff */
[C---:B------:R-:W-:Y:S02]  /*3650*/  LOP3.LUT R209, R0.reuse, 0x62, RZ, 0xfc, !PT ;  /* 0x0000006200d17812 */ /* 0x040fe400078efcff */
[----:B------:R-:W-:Y:S01]  /*3660*/  LOP3.LUT R204, R0, 0x6a, RZ, 0xfc, !PT ;  /* 0x0000006a00cc7812 */ /* 0x000fe200078efcff */
[----:B------:R0:W2:Y:S01]  /*3670*/  @P3 LDG.E.U16 R127, desc[UR18][R12.64] ;  /* 0x000000120c7f3981 */ /* 0x0000a2000c1e1500 */
[----:B------:R-:W-:Y:S02]  /*3680*/  PRMT R126, RZ, 0x7610, R126 ;  /* 0x00007610ff7e7816 */ /* 0x000fe4000000007e */
[----:B------:R-:W-:Y:S02]  /*3690*/  LEA.HI.X.SX32 R11, R77, R154, 0x1, P5 ;  /* 0x0000009a4d0b7211 */ /* 0x000fe400028f0eff */
[----:B------:R-:W-:-:S02]  /*36a0*/  ISETP.LT.AND P4, PT, R209, R6, P0 ;  /* 0x00000006d100720c */ /* 0x000fc40000781270 */
[----:B------:R-:W-:Y:S01]  /*36b0*/  ISETP.LT.AND P3, PT, R204, R6, P0 ;  /* 0x00000006cc00720c */ /* 0x000fe20000761270 */
[----:B------:R0:W2:Y:S01]  /*36c0*/  @P2 LDG.E.U16 R126, desc[UR18][R10.64] ;  /* 0x000000120a7e2981 */ /* 0x0000a2000c1e1500 */
[-C--:B-1----:R-:W-:Y:S02]  /*36d0*/  LEA R2, P5, R21, R116.reuse, 0x1 ;  /* 0x0000007415027211 */ /* 0x082fe400078a08ff */
[----:B------:R-:W-:Y:S02]  /*36e0*/  LEA R14, P2, R65, R116, 0x1 ;  /* 0x00000074410e7211 */ /* 0x000fe400078408ff */
[----:B------:R-:W-:Y:S02]  /*36f0*/  LOP3.LUT R203, R0, 0x72, RZ, 0xfc, !PT ;  /* 0x0000007200cb7812 */ /* 0x000fe400078efcff */
[----:B------:R-:W-:Y:S02]  /*3700*/  PRMT R125, RZ, 0x7610, R125 ;  /* 0x00007610ff7d7816 */ /* 0x000fe4000000007d */
[----:B------:R-:W-:-:S02]  /*3710*/  PRMT R124, RZ, 0x7610, R124 ;  /* 0x00007610ff7c7816 */ /* 0x000fc4000000007c */
[-C--:B------:R-:W-:Y:S02]  /*3720*/  LEA.HI.X.SX32 R3, R21, R154.reuse, 0x1, P5 ;  /* 0x0000009a15037211 */ /* 0x080fe400028f0eff */
[----:B------:R-:W-:Y:S02]  /*3730*/  LEA.HI.X.SX32 R15, R65, R154, 0x1, P2 ;  /* 0x0000009a410f7211 */ /* 0x000fe400010f0eff */
[----:B------:R-:W-:Y:S01]  /*3740*/  LOP3.LUT R219, R0, 0x7a, RZ, 0xfc, !PT ;  /* 0x0000007a00db7812 */ /* 0x000fe200078efcff */
[----:B------:R-:W2:Y:S01]  /*3750*/  @P4 LDG.E.U16 R125, desc[UR18][R2.64] ;  /* 0x00000012027d4981 */ /* 0x000ea2000c1e1500 */
[-C--:B------:R-:W-:Y:S01]  /*3760*/  ISETP.LT.AND P2, PT, R203, R6.reuse, P0 ;  /* 0x00000006cb00720c */ /* 0x080fe20000741270 */
[----:B------:R-:W-:Y:S01]  /*3770*/  IMAD R7, R4, 0x2, R23 ;  /* 0x0000000204077824 */ /* 0x000fe200078e0217 */
[----:B------:R-:W-:Y:S01]  /*3780*/  ISETP.LT.AND P4, PT, R219, R6, P0 ;  /* 0x00000006db00720c */ /* 0x000fe20000781270 */
[----:B------:R1:W2:Y:S01]  /*3790*/  @P3 LDG.E.U16 R124, desc[UR18][R14.64] ;  /* 0x000000120e7c3981 */ /* 0x0002a2000c1e1500 */
[----:B------:R-:W-:-:S02]  /*37a0*/  LEA R16, P3, R85, R116, 0x1 ;  /* 0x0000007455107211 */ /* 0x000fc400078608ff */
[C---:B------:R-:W-:Y:S02]  /*37b0*/  LOP3.LUT R28, R0.reuse, 0xa, RZ, 0xfc, !PT ;  /* 0x0000000a001c7812 */ /* 0x040fe400078efcff */
[----:B------:R-:W-:Y:S02]  /*37c0*/  PRMT R123, RZ, 0x7610, R123 ;  /* 0x00007610ff7b7816 */ /* 0x000fe4000000007b */
[----:B0-----:R-:W-:Y:S02]  /*37d0*/  LEA R12, P5, R7, R116, 0x1 ;  /* 0x00000074070c7211 */ /* 0x001fe400078a08ff */
[----:B------:R-:W-:Y:S02]  /*37e0*/  LEA.HI.X.SX32 R17, R85, R154, 0x1, P3 ;  /* 0x0000009a55117211 */ /* 0x000fe400018f0eff */
[----:B------:R-:W-:Y:S02]  /*37f0*/  LOP3.LUT R26, R0, 0x12, RZ, 0xfc, !PT ;  /* 0x00000012001a7812 */ /* 0x000fe400078efcff */
[----:B------:R-:W-:Y:S01]  /*3800*/  ISETP.LT.AND P3, PT, R28, R6, P0 ;  /* 0x000000061c00720c */ /* 0x000fe20000761270 */
[----:B------:R0:W2:Y:S01]  /*3810*/  @P2 LDG.E.U16 R123, desc[UR18][R16.64] ;  /* 0x00000012107b2981 */ /* 0x0000a2000c1e1500 */
[----:B------:R-:W-:-:S02]  /*3820*/  PRMT R10, RZ, 0x7610, R10 ;  /* 0x00007610ff0a7816 */ /* 0x000fc4000000000a */
[----:B------:R-:W-:Y:S02]  /*3830*/  LEA.HI.X.SX32 R13, R7, R154, 0x1, P5 ;  /* 0x0000009a070d7211 */ /* 0x000fe400028f0eff */
[----:B------:R-:W-:Y:S02]  /*3840*/  ISETP.LT.AND P2, PT, R26, R6, P0 ;  /* 0x000000061a00720c */ /* 0x000fe40000741270 */
[CC--:B-1----:R-:W-:Y:S01]  /*3850*/  LEA R14, P5, R120.reuse, R116.reuse, 0x1 ;  /* 0x00000074780e7211 */ /* 0x0c2fe200078a08ff */
[----:B------:R1:W2:Y:S01]  /*3860*/  @P4 LDG.E.U16 R10, desc[UR18][R12.64] ;  /* 0x000000120c0a4981 */ /* 0x0002a2000c1e1500 */
[----:B------:R-:W-:Y:S02]  /*3870*/  PRMT R24, RZ, 0x7610, R24 ;  /* 0x00007610ff187816 */ /* 0x000fe40000000018 */
[----:B------:R-:W-:Y:S02]  /*3880*/  LEA R2, P4, R135, R116, 0x1 ;  /* 0x0000007487027211 */ /* 0x000fe400078808ff */
[----:B------:R-:W-:-:S02]  /*3890*/  LEA.HI.X.SX32 R15, R120, R154, 0x1, P5 ;  /* 0x0000009a780f7211 */ /* 0x000fc400028f0eff */
[C---:B0-----:R-:W-:Y:S02]  /*38a0*/  LOP3.LUT R16, R0.reuse, 0x1c, RZ, 0xfc, !PT ;  /* 0x0000001c00107812 */ /* 0x041fe400078efcff */
[----:B------:R-:W-:Y:S01]  /*38b0*/  PRMT R23, RZ, 0x7610, R23 ;  /* 0x00007610ff177816 */ /* 0x000fe20000000017 */
[----:B------:R-:W2:Y:S01]  /*38c0*/  @P3 LDG.E.U16 R24, desc[UR18][R14.64] ;  /* 0x000000120e183981 */ /* 0x000ea2000c1e1500 */
[----:B------:R-:W-:Y:S02]  /*38d0*/  LEA.HI.X.SX32 R3, R135, R154, 0x1, P4 ;  /* 0x0000009a87037211 */ /* 0x000fe400020f0eff */
[----:B------:R-:W-:Y:S02]  /*38e0*/  LOP3.LUT R252, R0, 0x24, RZ, 0xfc, !PT ;  /* 0x0000002400fc7812 */ /* 0x000fe400078efcff */
[-C--:B------:R-:W-:Y:S01]  /*38f0*/  ISETP.LT.AND P3, PT, R16, R6.reuse, P0 ;  /* 0x000000061000720c */ /* 0x080fe20000761270 */
[----:B------:R0:W2:Y:S01]  /*3900*/  @P2 LDG.E.U16 R23, desc[UR18][R2.64] ;  /* 0x0000001202172981 */ /* 0x0000a2000c1e1500 */
[----:B------:R-:W-:-:S02]  /*3910*/  ISETP.LT.AND P2, PT, R252, R6, P0 ;  /* 0x00000006fc00720c */ /* 0x000fc40000741270 */
[-C--:B------:R-:W-:Y:S02]  /*3920*/  LEA R16, P4, R19, R116.reuse, 0x1 ;  /* 0x0000007413107211 */ /* 0x080fe400078808ff */
[C---:B------:R-:W-:Y:S02]  /*3930*/  LOP3.LUT R248, R0.reuse, 0x2c, RZ, 0xfc, !PT ;  /* 0x0000002c00f87812 */ /* 0x040fe400078efcff */
[----:B------:R-:W-:Y:S02]  /*3940*/  PRMT R22, RZ, 0x7610, R22 ;  /* 0x00007610ff167816 */ /* 0x000fe40000000016 */
[----:B-1----:R-:W-:Y:S02]  /*3950*/  LEA R12, P5, R27, R116, 0x1 ;  /* 0x000000741b0c7211 */ /* 0x002fe400078a08ff */
[----:B------:R-:W-:Y:S02]  /*3960*/  LEA.HI.X.SX32 R17, R19, R154, 0x1, P4 ;  /* 0x0000009a13117211 */ /* 0x000fe400020f0eff */
[----:B------:R-:W-:-:S02]  /*3970*/  LOP3.LUT R245, R0, 0x34, RZ, 0xfc, !PT ;  /* 0x0000003400f57812 */ /* 0x000fc400078efcff */
[----:B------:R-:W-:Y:S01]  /*3980*/  ISETP.LT.AND P4, PT, R248, R6, P0 ;  /* 0x00000006f800720c */ /* 0x000fe20000781270 */
[----:B------:R-:W2:Y:S01]  /*3990*/  @P3 LDG.E.U16 R22, desc[UR18][R16.64] ;  /* 0x0000001210163981 */ /* 0x000ea2000c1e1500 */
[----:B------:R-:W-:Y:S02]  /*39a0*/  PRMT R21, RZ, 0x7610, R21 ;  /* 0x00007610ff157816 */ /* 0x000fe40000000015 */
[----:B------:R-:W-:Y:S02]  /*39b0*/  LEA.HI.X.SX32 R13, R27, R154, 0x1, P5 ;  /* 0x0000009a1b0d7211 */ /* 0x000fe400028f0eff */
[----:B------:R-:W-:Y:S02]  /*39c0*/  ISETP.LT.AND P3, PT, R245, R6, P0 ;  /* 0x00000006f500720c */ /* 0x000fe40000761270 */
[----:B0-----:R-:W-:Y:S01]  /*39d0*/  LEA R2, P5, R29, R116, 0x1 ;  /* 0x000000741d027211 */ /* 0x001fe200078a08ff */
[----:B------:R0:W2:Y:S01]  /*39e0*/  @P2 LDG.E.U16 R21, desc[UR18][R12.64] ;  /* 0x000000120c152981 */ /* 0x0000a2000c1e1500 */
[----:B------:R-:W-:-:S02]  /*39f0*/  PRMT R20, RZ, 0x7610, R20 ;  /* 0x00007610ff147816 */ /* 0x000fc40000000014 */
[----:B------:R-:W-:Y:S02]  /*3a00*/  LEA R14, P2, R63, R116, 0x1 ;  /* 0x000000743f0e7211 */ /* 0x000fe400078408ff */
[-C--:B------:R-:W-:Y:S02]  /*3a10*/  LEA.HI.X.SX32 R3, R29, R154.reuse, 0x1, P5 ;  /* 0x0000009a1d037211 */ /* 0x080fe400028f0eff */
[C---:B------:R-:W-:Y:S02]  /*3a20*/  LOP3.LUT R241, R0.reuse, 0x3c, RZ, 0xfc, !PT ;  /* 0x0000003c00f17812 */ /* 0x040fe400078efcff */
[----:B------:R-:W-:Y:S01]  /*3a30*/  PRMT R19, RZ, 0x7610, R19 ;  /* 0x00007610ff137816 */ /* 0x000fe20000000013 */
[----:B------:R1:W2:Y:S01]  /*3a40*/  @P4 LDG.E.U16 R20, desc[UR18][R2.64] ;  /* 0x0000001202144981 */ /* 0x0002a2000c1e1500 */
[----:B------:R-:W-:Y:S02]  /*3a50*/  LEA.HI.X.SX32 R15, R63, R154, 0x1, P2 ;  /* 0x0000009a3f0f7211 */ /* 0x000fe400010f0eff */
[----:B------:R-:W-:-:S02]  /*3a60*/  LOP3.LUT R238, R0, 0x44, RZ, 0xfc, !PT ;  /* 0x0000004400ee7812 */ /* 0x000fc400078efcff */
[-C--:B------:R-:W-:Y:S01]  /*3a70*/  ISETP.LT.AND P4, PT, R241, R6.reuse, P0 ;  /* 0x00000006f100720c */ /* 0x080fe20000781270 */
[----:B------:R1:W2:Y:S01]  /*3a80*/  @P3 LDG.E.U16 R19, desc[UR18][R14.64] ;  /* 0x000000120e133981 */ /* 0x0002a2000c1e1500 */
[----:B------:R-:W-:Y:S02]  /*3a90*/  ISETP.LT.AND P2, PT, R238, R6, P0 ;  /* 0x00000006ee00720c */ /* 0x000fe40000741270 */
[-C--:B------:R-:W-:Y:S02]  /*3aa0*/  LEA R26, P3, R69, R116.reuse, 0x1 ;  /* 0x00000074451a7211 */ /* 0x080fe400078608ff */
[----:B------:R-:W-:Y:S02]  /*3ab0*/  LOP3.LUT R234, R0, 0x4c, RZ, 0xfc, !PT ;  /* 0x0000004c00ea7812 */ /* 0x000fe400078efcff */
[----:B------:R-:W-:Y:S02]  /*3ac0*/  PRMT R18, RZ, 0x7610, R18 ;  /* 0x00007610ff127816 */ /* 0x000fe40000000012 */
[----:B0-----:R-:W-:-:S02]  /*3ad0*/  LEA R12, P5, R71, R116, 0x1 ;  /* 0x00000074470c7211 */ /* 0x001fc400078a08ff */
[----:B------:R-:W-:Y:S02]  /*3ae0*/  LEA.HI.X.SX32 R27, R69, R154, 0x1, P3 ;  /* 0x0000009a451b7211 */ /* 0x000fe400018f0eff */
[----:B------:R-:W-:Y:S02]  /*3af0*/  LOP3.LUT R216, R0, 0x54, RZ, 0xfc, !PT ;  /* 0x0000005400d87812 */ /* 0x000fe400078efcff */
[----:B------:R-:W-:Y:S01]  /*3b00*/  ISETP.LT.AND P3, PT, R234, R6, P0 ;  /* 0x00000006ea00720c */ /* 0x000fe20000761270 */
[----:B------:R0:W2:Y:S01]  /*3b10*/  @P4 LDG.E.U16 R18, desc[UR18][R26.64] ;  /* 0x000000121a124981 */ /* 0x0000a2000c1e1500 */
[----:B------:R-:W-:Y:S02]  /*3b20*/  PRMT R17, RZ, 0x7610, R17 ;  /* 0x00007610ff117816 */ /* 0x000fe40000000011 */
[----:B------:R-:W-:Y:S02]  /*3b30*/  LEA.HI.X.SX32 R13, R71, R154, 0x1, P5 ;  /* 0x0000009a470d7211 */ /* 0x000fe400028f0eff */
[----:B------:R-:W-:-:S02]  /*3b40*/  ISETP.LT.AND P4, PT, R216, R6, P0 ;  /* 0x00000006d800720c */ /* 0x000fc40000781270 */
[-C--:B-1----:R-:W-:Y:S01]  /*3b50*/  LEA R2, P5, R73, R116.reuse, 0x1 ;  /* 0x0000007449027211 */ /* 0x082fe200078a08ff */
[----:B------:R1:W2:Y:S01]  /*3b60*/  @P2 LDG.E.U16 R17, desc[UR18][R12.64] ;  /* 0x000000120c112981 */ /* 0x0002a2000c1e1500 */
[----:B------:R-:W-:Y:S02]  /*3b70*/  PRMT R16, RZ, 0x7610, R16 ;  /* 0x00007610ff107816 */ /* 0x000fe40000000010 */
[----:B------:R-:W-:Y:S02]  /*3b80*/  LEA R30, P2, R75, R116, 0x1 ;  /* 0x000000744b1e7211 */ /* 0x000fe400078408ff */
[-C--:B------:R-:W-:Y:S02]  /*3b90*/  LEA.HI.X.SX32 R3, R73, R154.reuse, 0x1, P5 ;  /* 0x0000009a49037211 */ /* 0x080fe400028f0eff */
[----:B------:R-:W-:Y:S02]  /*3ba0*/  LOP3.LUT R212, R0, 0x5c, RZ, 0xfc, !PT ;  /* 0x0000005c00d47812 */ /* 0x000fe400078efcff */
[----:B------:R-:W-:Y:S01]  /*3bb0*/  PRMT R15, RZ, 0x7610, R15 ;  /* 0x00007610ff0f7816 */ /* 0x000fe2000000000f */
[----:B------:R0:W2:Y:S01]  /*3bc0*/  @P3 LDG.E.U16 R16, desc[UR18][R2.64] ;  /* 0x0000001202103981 */ /* 0x0000a2000c1e1500 */
[----:B------:R-:W-:-:S02]  /*3bd0*/  LEA.HI.X.SX32 R31, R75, R154, 0x1, P2 ;  /* 0x0000009a4b1f7211 */ /* 0x000fc400010f0eff */
[----:B------:R-:W-:Y:S02]  /*3be0*/  LOP3.LUT R208, R0, 0x64, RZ, 0xfc, !PT ;  /* 0x0000006400d07812 */ /* 0x000fe400078efcff */
[-C--:B------:R-:W-:Y:S01]  /*3bf0*/  ISETP.LT.AND P3, PT, R212, R6.reuse, P0 ;  /* 0x00000006d400720c */ /* 0x080fe20000761270 */
[----:B------:R-:W2:Y:S01]  /*3c00*/  @P4 LDG.E.U16 R15, desc[UR18][R30.64] ;  /* 0x000000121e0f4981 */ /* 0x000ea2000c1e1500 */
[----:B------:R-:W-:Y:S02]  /*3c10*/  ISETP.LT.AND P2, PT, R208, R6, P0 ;  /* 0x00000006d000720c */ /* 0x000fe40000741270 */
[----:B------:R-:W-:Y:S02]  /*3c20*/  LEA R28, P4, R79, R116, 0x1 ;  /* 0x000000744f1c7211 */ /* 0x000fe400078808ff */
[----:B------:R-:W-:Y:S02]  /*3c30*/  LOP3.LUT R206, R0, 0x6c, RZ, 0xfc, !PT ;  /* 0x0000006c00ce7812 */ /* 0x000fe400078efcff */
[----:B------:R-:W-:-:S02]  /*3c40*/  PRMT R14, RZ, 0x7610, R14 ;  /* 0x00007610ff0e7816 */ /* 0x000fc4000000000e */
[----:B0-----:R-:W-:Y:S02]  /*3c50*/  LEA R26, P5, R81, R116, 0x1 ;  /* 0x00000074511a7211 */ /* 0x001fe400078a08ff */
[----:B------:R-:W-:Y:S02]  /*3c60*/  LEA.HI.X.SX32 R29, R79, R154, 0x1, P4 ;  /* 0x0000009a4f1d7211 */ /* 0x000fe400020f0eff */
[----:B------:R-:W-:Y:S02]  /*3c70*/  LOP3.LUT R201, R0, 0x74, RZ, 0xfc, !PT ;  /* 0x0000007400c97812 */ /* 0x000fe400078efcff */
[----:B------:R-:W-:Y:S01]  /*3c80*/  ISETP.LT.AND P4, PT, R206, R6, P0 ;  /* 0x00000006ce00720c */ /* 0x000fe20000781270 */
[----:B------:R0:W2:Y:S01]  /*3c90*/  @P3 LDG.E.U16 R14, desc[UR18][R28.64] ;  /* 0x000000121c0e3981 */ /* 0x0000a2000c1e1500 */
[----:B-1----:R-:W-:Y:S02]  /*3ca0*/  PRMT R13, RZ, 0x7610, R13 ;  /* 0x00007610ff0d7816 */ /* 0x002fe4000000000d */
[----:B------:R-:W-:-:S02]  /*3cb0*/  LEA.HI.X.SX32 R27, R81, R154, 0x1, P5 ;  /* 0x0000009a511b7211 */ /* 0x000fc400028f0eff */
[----:B------:R-:W-:Y:S02]  /*3cc0*/  ISETP.LT.AND P3, PT, R201, R6, P0 ;  /* 0x00000006c900720c */ /* 0x000fe40000761270 */
[-C--:B------:R-:W-:Y:S01]  /*3cd0*/  LEA R2, P5, R83, R116.reuse, 0x1 ;  /* 0x0000007453027211 */ /* 0x080fe200078a08ff */
[----:B------:R-:W2:Y:S01]  /*3ce0*/  @P2 LDG.E.U16 R13, desc[UR18][R26.64] ;  /* 0x000000121a0d2981 */ /* 0x000ea2000c1e1500 */
[----:B------:R-:W-:Y:S01]  /*3cf0*/  PRMT R12, RZ, 0x7610, R12 ;  /* 0x00007610ff0c7816 */ /* 0x000fe2000000000c */
[----:B0-----:R-:W-:Y:S01]  /*3d00*/  IMAD R29, R4, 0x2, R7 ;  /* 0x00000002041d7824 */ /* 0x001fe200078e0207 */
[----:B------:R-:W-:Y:S02]  /*3d10*/  LEA R30, P2, R87, R116, 0x1 ;  /* 0x00000074571e7211 */ /* 0x000fe400078408ff */
[----:B------:R-:W-:Y:S02]  /*3d20*/  LEA.HI.X.SX32 R3, R83, R154, 0x1, P5 ;  /* 0x0000009a53037211 */ /* 0x000fe400028f0eff */
[----:B------:R-:W-:-:S02]  /*3d30*/  LOP3.LUT R218, R0, 0x7c, RZ, 0xfc, !PT ;  /* 0x0000007c00da7812 */ /* 0x000fc400078efcff */
[----:B------:R-:W-:Y:S01]  /*3d40*/  PRMT R11, RZ, 0x7610, R11 ;  /* 0x00007610ff0b7816 */ /* 0x000fe2000000000b */
[----:B------:R-:W2:Y:S01]  /*3d50*/  @P4 LDG.E.U16 R12, desc[UR18][R2.64] ;  /* 0x00000012020c4981 */ /* 0x000ea2000c1e1500 */
[----:B------:R-:W-:Y:S02]  /*3d60*/  LEA.HI.X.SX32 R31, R87, R154, 0x1, P2 ;  /* 0x0000009a571f7211 */ /* 0x000fe400010f0eff */
[----:B------:R-:W-:Y:S02]  /*3d70*/  ISETP.LT.AND P2, PT, R218, R6, P0 ;  /* 0x00000006da00720c */ /* 0x000fe40000741270 */
[C---:B------:R-:W-:Y:S01]  /*3d80*/  LOP3.LUT R65, R0.reuse, 0xc, RZ, 0xfc, !PT ;  /* 0x0000000c00417812 */ /* 0x040fe200078efcff */
[----:B------:R0:W2:Y:S01]  /*3d90*/  @P3 LDG.E.U16 R11, desc[UR18][R30.64] ;  /* 0x000000121e0b3981 */ /* 0x0000a2000c1e1500 */
[----:B------:R-:W-:Y:S02]  /*3da0*/  LEA R28, P4, R29, R116, 0x1 ;  /* 0x000000741d1c7211 */ /* 0x000fe400078808ff */
[----:B------:R-:W-:-:S02]  /*3db0*/  LOP3.LUT R64, R0, 0x14, RZ, 0xfc, !PT ;  /* 0x0000001400407812 */ /* 0x000fc400078efcff */
[----:B------:R-:W-:Y:S02]  /*3dc0*/  ISETP.LT.AND P3, PT, R65, R6, P0 ;  /* 0x000000064100720c */ /* 0x000fe40000761270 */
[----:B------:R-:W-:Y:S02]  /*3dd0*/  LEA.HI.X.SX32 R29, R29, R154, 0x1, P4 ;  /* 0x0000009a1d1d7211 */ /* 0x000fe400020f0eff */
[----:B------:R-:W-:Y:S02]  /*3de0*/  ISETP.LT.AND P4, PT, R64, R6, P0 ;  /* 0x000000064000720c */ /* 0x000fe40000781270 */
[----:B------:R-:W-:Y:S01]  /*3df0*/  PRMT R7, RZ, 0x7610, R7 ;  /* 0x00007610ff077816 */ /* 0x000fe20000000007 */
[----:B0-----:R-:W-:Y:S01]  /*3e00*/  IMAD R30, R224, R5, RZ ;  /* 0x00000005e01e7224 */ /* 0x001fe200078e02ff */
[-C--:B------:R-:W-:Y:S02]  /*3e10*/  LEA R2, P5, R9, R116.reuse, 0x1 ;  /* 0x0000007409027211 */ /* 0x080fe400078a08ff */
[----:B------:R-:W-:-:S02]  /*3e20*/  LEA R26, P6, R137, R116, 0x1 ;  /* 0x00000074891a7211 */ /* 0x000fc400078c08ff */
[----:B------:R-:W-:Y:S01]  /*3e30*/  PRMT R195, RZ, 0x7610, R195 ;  /* 0x00007610ffc37816 */ /* 0x000fe200000000c3 */
[----:B------:R0:W2:Y:S01]  /*3e40*/  @P2 LDG.E.U16 R7, desc[UR18][R28.64] ;  /* 0x000000121c072981 */ /* 0x0000a2000c1e1500 */
[-C--:B------:R-:W-:Y:S02]  /*3e50*/  LEA.HI.X.SX32 R3, R9, R154.reuse, 0x1, P5 ;  /* 0x0000009a09037211 */ /* 0x080fe400028f0eff */
[----:B------:R-:W-:Y:S02]  /*3e60*/  PRMT R194, RZ, 0x7610, R194 ;  /* 0x00007610ffc27816 */ /* 0x000fe400000000c2 */
[----:B------:R-:W-:Y:S01]  /*3e70*/  LEA.HI.X.SX32 R27, R137, R154, 0x1, P6 ;  /* 0x0000009a891b7211 */ /* 0x000fe200030f0eff */
[----:B------:R1:W2:Y:S01]  /*3e80*/  @P3 LDG.E.U16 R195, desc[UR18][R2.64] ;  /* 0x0000001202c33981 */ /* 0x0002a2000c1e1500 */
[----:B------:R-:W-:Y:S01]  /*3e90*/  LEA R92, P2, R30, UR22, 0x1 ;  /* 0x000000161e5c7c11 */ /* 0x000fe2000f8408ff */
[----:B0-----:R-:W-:Y:S02]  /*3ea0*/  IMAD R29, R62, UR5, RZ ;  /* 0x000000053e1d7c24 */ /* 0x001fe4000f8e02ff */
[----:B------:R0:W2:Y:S01]  /*3eb0*/  @P4 LDG.E.U16 R194, desc[UR18][R26.64] ;  /* 0x000000121ac24981 */ /* 0x0000a2000c1e1500 */
[----:B------:R-:W-:Y:S01]  /*3ec0*/  IMAD R63, R32, UR5, RZ ;  /* 0x00000005203f7c24 */ /* 0x000fe2000f8e02ff */
[----:B------:R-:W-:-:S02]  /*3ed0*/  LOP3.LUT R31, R0, 0x16, RZ, 0xfc, !PT ;  /* 0x00000016001f7812 */ /* 0x000fc400078efcff */
[----:B------:R-:W-:Y:S01]  /*3ee0*/  LEA.HI.X.SX32 R28, R30, UR23, 0x1, P2 ;  /* 0x000000171e1c7c11 */ /* 0x000fe200090f0eff */
[----:B-1----:R-:W-:Y:S01]  /*3ef0*/  IMAD R3, R33, UR5, RZ ;  /* 0x0000000521037c24 */ /* 0x002fe2000f8e02ff */
[----:B------:R-:W-:Y:S01]  /*3f00*/  LEA R30, P2, R29, R92, 0x1 ;  /* 0x0000005c1d1e7211 */ /* 0x000fe200078408ff */
[----:B------:R-:W-:Y:S02]  /*3f10*/  IMAD R65, R35, UR5, RZ ;  /* 0x0000000523417c24 */ /* 0x000fe4000f8e02ff */
[----:B0-----:R-:W-:Y:S01]  /*3f20*/  IMAD R27, R34, UR5, RZ ;  /* 0x00000005221b7c24 */ /* 0x001fe2000f8e02ff */
[----:B------:R-:W-:Y:S01]  /*3f30*/  ISETP.LT.AND P4, PT, R31, R6, P0 ;  /* 0x000000061f00720c */ /* 0x000fe20000781270 */
[----:B------:R-:W-:Y:S01]  /*3f40*/  IMAD R67, R36, UR5, RZ ;  /* 0x0000000524437c24 */ /* 0x000fe2000f8e02ff */
[----:B------:R-:W-:Y:S01]  /*3f50*/  LEA R32, P6, R63, R92, 0x1 ;  /* 0x0000005c3f207211 */ /* 0x000fe200078c08ff */
[----:B------:R-:W-:Y:S01]  /*3f60*/  IMAD R69, R37, UR5, RZ ;  /* 0x0000000525457c24 */ /* 0x000fe2000f8e02ff */
[----:B------:R-:W-:-:S02]  /*3f70*/  LEA.HI.X.SX32 R31, R29, R28, 0x1, P2 ;  /* 0x0000001c1d1f7211 */ /* 0x000fc400010f0eff */
[-C--:B------:R-:W-:Y:S02]  /*3f80*/  LEA R34, P5, R3, R92.reuse, 0x1 ;  /* 0x0000005c03227211 */ /* 0x080fe400078a08ff */
[----:B------:R-:W-:Y:S01]  /*3f90*/  LEA R36, P2, R27, R92, 0x1 ;  /* 0x0000005c1b247211 */ /* 0x000fe200078408ff */
[----:B------:R-:W-:Y:S01]  /*3fa0*/  IMAD R71, R38, UR5, RZ ;  /* 0x0000000526477c24 */ /* 0x000fe2000f8e02ff */
[----:B------:R-:W-:Y:S01]  /*3fb0*/  LEA.HI.X.SX32 R33, R63, R28, 0x1, P6 ;  /* 0x0000001c3f217211 */ /* 0x000fe200030f0eff */
[----:B------:R-:W-:Y:S01]  /*3fc0*/  IMAD R75, R40, UR5, RZ ;  /* 0x00000005284b7c24 */ /* 0x000fe2000f8e02ff */
[----:B------:R-:W-:Y:S01]  /*3fd0*/  LEA R38, P6, R65, R92, 0x1 ;  /* 0x0000005c41267211 */ /* 0x000fe200078c08ff */
[----:B------:R-:W-:Y:S01]  /*3fe0*/  IMAD R73, R39, UR5, RZ ;  /* 0x0000000527497c24 */ /* 0x000fe2000f8e02ff */
[----:B------:R-:W-:Y:S01]  /*3ff0*/  LEA.HI.X.SX32 R35, R3, R28, 0x1, P5 ;  /* 0x0000001c03237211 */ /* 0x000fe200028f0eff */
[----:B------:R-:W-:Y:S01]  /*4000*/  IMAD R79, R42, UR5, RZ ;  /* 0x000000052a4f7c24 */ /* 0x000fe2000f8e02ff */
[----:B------:R-:W-:-:S02]  /*4010*/  LEA R40, P5, R67, R92, 0x1 ;  /* 0x0000005c43287211 */ /* 0x000fc400078a08ff */
[----:B------:R-:W-:Y:S02]  /*4020*/  LEA.HI.X.SX32 R37, R27, R28, 0x1, P2 ;  /* 0x0000001c1b257211 */ /* 0x000fe400010f0eff */
        /* <DEDUP_REMOVED lines=42> */
[----:B------:R-:W-:Y:S02]  /*42d0*/  LEA R64, P5, R91, R92, 0x1 ;  /* 0x0000005c5b407211 */ /* 0x000fe400078a08ff */
[----:B------:R-:W-:Y:S02]  /*42e0*/  LEA.HI.X.SX32 R61, R87, R28, 0x1, P2 ;  /* 0x0000001c573d7211 */ /* 0x000fe400010f0eff */
[----:B------:R-:W-:Y:S02]  /*42f0*/  LEA R66, P2, R115, R92, 0x1 ;  /* 0x0000005c73427211 */ /* 0x000fe400078408ff */
[----:B------:R-:W-:Y:S02]  /*4300*/  LEA.HI.X.SX32 R63, R89, R28, 0x1, P6 ;  /* 0x0000001c593f7211 */ /* 0x000fe400030f0eff */
        /* <DEDUP_REMOVED lines=13> */
[----:B------:R-:W-:Y:S01]  /*43e0*/  LEA.HI.X.SX32 R77, R155, R28, 0x1, P5 ;  /* 0x0000001c9b4d7211 */ /* 0x000fe200028f0eff */
[----:B------:R-:W-:Y:S01]  /*43f0*/  IMAD R169, R8, UR5, RZ ;  /* 0x0000000508a97c24 */ /* 0x000fe2000f8e02ff */
        /* <DEDUP_REMOVED lines=9> */
[----:B------:R-:W-:Y:S02]  /*4490*/  LOP3.LUT R244, R0, 0x36, RZ, 0xfc, !PT ;  /* 0x0000003600f47812 */ /* 0x000fe400078efcff */
[----:B------:R-:W-:-:S02]  /*44a0*/  LEA.HI.X.SX32 R87, R165, R28, 0x1, P6 ;  /* 0x0000001ca5577211 */ /* 0x000fc400030f0eff */
[----:B------:R-:W-:Y:S02]  /*44b0*/  LEA R2, P6, R93, R116, 0x1 ;  /* 0x000000745d027211 */ /* 0x000fe400078c08ff */
[----:B------:R-:W-:Y:S02]  /*44c0*/  LEA.HI.X.SX32 R89, R167, R28, 0x1, P5 ;  /* 0x0000001ca7597211 */ /* 0x000fe400028f0eff */
[----:B------:R-:W-:Y:S02]  /*44d0*/  LEA R92, P5, R171, R92, 0x1 ;  /* 0x0000005cab5c7211 */ /* 0x000fe400078a08ff */
[----:B------:R-:W-:Y:S02]  /*44e0*/  LEA.HI.X.SX32 R91, R169, R28, 0x1, P2 ;  /* 0x0000001ca95b7211 */ /* 0x000fe400010f0eff */
[----:B------:R-:W-:Y:S02]  /*44f0*/  ISETP.LT.AND P2, PT, R244, R6, P0 ;  /* 0x00000006f400720c */ /* 0x000fe40000741270 */
[----:B------:R-:W-:-:S02]  /*4500*/  LEA.HI.X.SX32 R3, R93, R154, 0x1, P6 ;  /* 0x0000009a5d037211 */ /* 0x000fc400030f0eff */
[----:B------:R-:W-:Y:S02]  /*4510*/  LEA.HI.X.SX32 R93, R171, R28, 0x1, P5 ;  /* 0x0000001cab5d7211 */ /* 0x000fe400028f0eff */
[C---:B------:R-:W-:Y:S02]  /*4520*/  LEA R28, P5, R111.reuse, R116, 0x1 ;  /* 0x000000746f1c7211 */ /* 0x040fe400078a08ff */
[----:B------:R-:W-:Y:S02]  /*4530*/  PRMT R8, RZ, 0x7610, R8 ;  /* 0x00007610ff087816 */ /* 0x000fe40000000008 */
[----:B------:R-:W-:Y:S02]  /*4540*/  LEA.HI.X.SX32 R29, R111, R154, 0x1, P5 ;  /* 0x0000009a6f1d7211 */ /* 0x000fe400028f0eff */
[----:B------:R-:W-:-:S03]  /*4550*/  LEA.HI R231, R222, 0xe, RZ, 0x1a ;  /* 0x0000000edee77811 */ /* 0x000fc600078fd0ff */
[----:B------:R0:W2:Y:S01]  /*4560*/  @P2 LDG.E.U16 R8, desc[UR18][R28.64] ;  /* 0x000000121c082981 */ /* 0x0000a2000c1e1500 */
[----:B------:R-:W-:Y:S02]  /*4570*/  LEA R98, P2, R99, R116, 0x1 ;  /* 0x0000007463627211 */ /* 0x000fe400078408ff */
[----:B------:R-:W-:Y:S01]  /*4580*/  LOP3.LUT R251, R0, 0x26, RZ, 0xfc, !PT ;  /* 0x0000002600fb7812 */ /* 0x000fe200078efcff */
[----:B------:R-:W-:Y:S01]  /*4590*/  IMAD R111, R231, R4, RZ ;  /* 0x00000004e76f7224 */ /* 0x000fe200078e02ff */
[----:B------:R-:W-:Y:S02]  /*45a0*/  LEA R96, P5, R97, R116, 0x1 ;  /* 0x0000007461607211 */ /* 0x000fe400078a08ff */
[----:B------:R-:W-:Y:S02]  /*45b0*/  LEA.HI.X.SX32 R99, R99, R154, 0x1, P2 ;  /* 0x0000009a63637211 */ /* 0x000fe400010f0eff */
[----:B------:R-:W-:Y:S02]  /*45c0*/  LEA.HI R228, R222, 0x3e, RZ, 0x1a ;  /* 0x0000003edee47811 */ /* 0x000fe400078fd0ff */
[----:B------:R-:W-:-:S02]  /*45d0*/  LEA R118, P2, R103, R116, 0x1 ;  /* 0x0000007467767211 */ /* 0x000fc400078408ff */
[----:B------:R-:W-:Y:S02]  /*45e0*/  ISETP.LT.AND P3, PT, R251, R6, P0 ;  /* 0x00000006fb00720c */ /* 0x000fe40000761270 */
[----:B------:R-:W-:Y:S02]  /*45f0*/  PRMT R193, RZ, 0x7610, R193 ;  /* 0x00007610ffc17816 */ /* 0x000fe400000000c1 */
[----:B------:R-:W-:Y:S01]  /*4600*/  LEA.HI.X.SX32 R97, R97, R154, 0x1, P5 ;  /* 0x0000009a61617211 */ /* 0x000fe200028f0eff */
[----:B------:R-:W-:Y:S01]  /*4610*/  IMAD R117, R228, R4, RZ ;  /* 0x00000004e4757224 */ /* 0x000fe200078e02ff */
[-C--:B------:R-:W-:Y:S02]  /*4620*/  LEA R26, P6, R113, R116.reuse, 0x1 ;  /* 0x00000074711a7211 */ /* 0x080fe400078c08ff */
[----:B------:R-:W-:Y:S01]  /*4630*/  LEA.HI R229, R222, 0x2e, RZ, 0x1a ;  /* 0x0000002edee57811 */ /* 0x000fe200078fd0ff */
[----:B------:R1:W2:Y:S01]  /*4640*/  @P4 LDG.E.U16 R193, desc[UR18][R2.64] ;  /* 0x0000001202c14981 */ /* 0x0002a2000c1e1500 */
[----:B0-----:R-:W-:-:S02]  /*4650*/  LEA R28, P5, R107, R116, 0x1 ;  /* 0x000000746b1c7211 */ /* 0x001fc400078a08ff */
[----:B------:R-:W-:Y:S02]  /*4660*/  LEA.HI.X.SX32 R119, R103, R154, 0x1, P2 ;  /* 0x0000009a67777211 */ /* 0x000fe400010f0eff */
[----:B------:R-:W-:Y:S02]  /*4670*/  LEA.HI R225, R222, 0x6e, RZ, 0x1a ;  /* 0x0000006edee17811 */ /* 0x000fe400078fd0ff */
[----:B------:R-:W-:Y:S01]  /*4680*/  LEA R102, P2, R111, R116, 0x1 ;  /* 0x000000746f667211 */ /* 0x000fe200078408ff */
[----:B------:R-:W-:Y:S01]  /*4690*/  IMAD R115, R229, R4, RZ ;  /* 0x00000004e5737224 */ /* 0x000fe200078e02ff */
[-C--:B------:R-:W-:Y:S02]  /*46a0*/  LEA.HI.X.SX32 R27, R113, R154.reuse, 0x1, P6 ;  /* 0x0000009a711b7211 */ /* 0x080fe400030f0eff */
[----:B------:R-:W-:Y:S02]  /*46b0*/  PRMT R192, RZ, 0x7610, R192 ;  /* 0x00007610ffc07816 */ /* 0x000fe400000000c0 */
[----:B------:R-:W-:Y:S01]  /*46c0*/  LEA.HI.X.SX32 R29, R107, R154, 0x1, P5 ;  /* 0x0000009a6b1d7211 */ /* 0x000fe200028f0eff */
[----:B------:R-:W-:Y:S01]  /*46d0*/  IMAD R155, R225, R4, RZ ;  /* 0x00000004e19b7224 */ /* 0x000fe200078e02ff */
[----:B-1----:R-:W-:-:S02]  /*46e0*/  LEA R2, P6, R109, R116, 0x1 ;  /* 0x000000746d027211 */ /* 0x002fc400078c08ff */
[----:B------:R-:W-:Y:S01]  /*46f0*/  LEA R100, P5, R101, R116, 0x1 ;  /* 0x0000007465647211 */ /* 0x000fe200078a08ff */
[----:B------:R0:W2:Y:S01]  /*4700*/  @P3 LDG.E.U16 R192, desc[UR18][R26.64] ;  /* 0x000000121ac03981 */ /* 0x0000a2000c1e1500 */
[----:B------:R-:W-:Y:S02]  /*4710*/  LEA.HI.X.SX32 R103, R111, R154, 0x1, P2 ;  /* 0x0000009a6f677211 */ /* 0x000fe400010f0eff */
[----:B------:R-:W-:Y:S02]  /*4720*/  LEA R108, P2, R117, R116, 0x1 ;  /* 0x00000074756c7211 */ /* 0x000fe400078408ff */
[C---:B------:R-:W-:Y:S02]  /*4730*/  LEA.HI R230, R222.reuse, 0x1e, RZ, 0x1a ;  /* 0x0000001edee67811 */ /* 0x040fe400078fd0ff */
[----:B------:R-:W-:Y:S02]  /*4740*/  LEA.HI R226, R222, 0x5e, RZ, 0x1a ;  /* 0x0000005edee27811 */ /* 0x000fe400078fd0ff */
[----:B------:R-:W-:-:S02]  /*4750*/  LEA.HI.X.SX32 R3, R109, R154, 0x1, P6 ;  /* 0x0000009a6d037211 */ /* 0x000fc400030f0eff */
[----:B------:R-:W-:Y:S02]  /*4760*/  LEA.HI.X.SX32 R101, R101, R154, 0x1, P5 ;  /* 0x0000009a65657211 */ /* 0x000fe400028f0eff */
[----:B------:R-:W-:Y:S02]  /*4770*/  LEA R106, P5, R115, R116, 0x1 ;  /* 0x00000074736a7211 */ /* 0x000fe400078a08ff */
[----:B------:R-:W-:Y:S01]  /*4780*/  LEA.HI.X.SX32 R109, R117, R154, 0x1, P2 ;  /* 0x0000009a756d7211 */ /* 0x000fe200010f0eff */
[----:B------:R-:W-:Y:S01]  /*4790*/  IMAD R113, R230, R4, RZ ;  /* 0x00000004e6717224 */ /* 0x000fe200078e02ff */
[-C--:B------:R-:W-:Y:S02]  /*47a0*/  LEA R94, P3, R95, R116.reuse, 0x1 ;  /* 0x000000745f5e7211 */ /* 0x080fe400078608ff */
[----:B------:R-:W-:Y:S01]  /*47b0*/  LEA R114, P2, R155, R116, 0x1 ;  /* 0x000000749b727211 */ /* 0x000fe200078408ff */
[----:B------:R-:W-:Y:S01]  /*47c0*/  IMAD R153, R226, R4, RZ ;  /* 0x00000004e2997224 */ /* 0x000fe200078e02ff */
[----:B------:R-:W-:-:S02]  /*47d0*/  LOP3.LUT R205, R0, 0x76, RZ, 0xfc, !PT ;  /* 0x0000007600cd7812 */ /* 0x000fc400078efcff */
[-C--:B------:R-:W-:Y:S02]  /*47e0*/  LEA.HI.X.SX32 R107, R115, R154.reuse, 0x1, P5 ;  /* 0x0000009a736b7211 */ /* 0x080fe400028f0eff */
[-C--:B------:R-:W-:Y:S02]  /*47f0*/  LEA.HI.X.SX32 R95, R95, R154.reuse, 0x1, P3 ;  /* 0x0000009a5f5f7211 */ /* 0x080fe400018f0eff */
[----:B------:R-:W-:Y:S02]  /*4800*/  LEA.HI.X.SX32 R115, R155, R154, 0x1, P2 ;  /* 0x0000009a9b737211 */ /* 0x000fe400010f0eff */
[----:B0-----:R-:W-:Y:S02]  /*4810*/  LEA R26, P3, R105, R116, 0x1 ;  /* 0x00000074691a7211 */ /* 0x001fe400078608ff */
[----:B------:R-:W-:Y:S02]  /*4820*/  ISETP.LT.AND P2, PT, R205, R6, P0 ;  /* 0x00000006cd00720c */ /* 0x000fe40000741270 */
[----:B------:R-:W-:-:S02]  /*4830*/  LEA R104, P6, R113, R116, 0x1 ;  /* 0x0000007471687211 */ /* 0x000fc400078c08ff */
[----:B------:R-:W-:Y:S02]  /*4840*/  LEA R112, P5, R153, R116, 0x1 ;  /* 0x0000007499707211 */ /* 0x000fe400078a08ff */
[----:B------:R-:W-:Y:S02]  /*4850*/  LOP3.LUT R237, R0, 0x46, RZ, 0xfc, !PT ;  /* 0x0000004600ed7812 */ /* 0x000fe400078efcff */
[-C--:B------:R-:W-:Y:S02]  /*4860*/  LEA.HI.X.SX32 R27, R105, R154.reuse, 0x1, P3 ;  /* 0x0000009a691b7211 */ /* 0x080fe400018f0eff */
[-C--:B------:R-:W-:Y:S02]  /*4870*/  LEA.HI.X.SX32 R105, R113, R154.reuse, 0x1, P6 ;  /* 0x0000009a71697211 */ /* 0x080fe400030f0eff */
[----:B------:R-:W-:Y:S02]  /*4880*/  LEA.HI.X.SX32 R113, R153, R154, 0x1, P5 ;  /* 0x0000009a99717211 */ /* 0x000fe400028f0eff */
[----:B------:R-:W-:-:S02]  /*4890*/  ISETP.LT.AND P4, PT, R237, R6, P0 ;  /* 0x00000006ed00720c */ /* 0x000fc40000781270 */
[----:B------:R-:W-:Y:S02]  /*48a0*/  PRMT R153, RZ, 0x7610, R153 ;  /* 0x00007610ff997816 */ /* 0x000fe40000000099 */
[----:B------:R-:W-:-:S04]  /*48b0*/  PRMT R152, RZ, 0x7610, R152 ;  /* 0x00007610ff987816 */ /* 0x000fc80000000098 */
[----:B------:R-:W5:Y:S01]  /*48c0*/  @P2 LDG.E.U16 R153, desc[UR18][R118.64] ;  /* 0x0000001276992981 */ /* 0x000f62000c1e1500 */
[----:B------:R-:W-:-:S04]  /*48d0*/  ISETP.LT.AND P2, PT, R0, R6, P0 ;  /* 0x000000060000720c */ /* 0x000fc80000741270 */
[----:B------:R0:W5:Y:S02]  /*48e0*/  @P4 LDG.E.U16 R152, desc[UR18][R2.64] ;  /* 0x0000001202984981 */ /* 0x000164000c1e1500 */
[----:B0-----:R-:W-:Y:S02]  /*48f0*/  PRMT R2, RZ, 0x7610, R2 ;  /* 0x00007610ff027816 */ /* 0x001fe40000000002 */
[----:B------:R-:W-:-:S05]  /*4900*/  LOP3.LUT R3, R0, 0x2, RZ, 0xfc, !PT ;  /* 0x0000000200037812 */ /* 0x000fca00078efcff */
[----:B------:R-:W5:Y:S01]  /*4910*/  @P2 LDG.E.U16 R2, desc[UR18][R94.64] ;  /* 0x000000125e022981 */ /* 0x000f62000c1e1500 */
[----:B------:R-:W-:Y:S02]  /*4920*/  ISETP.LT.AND P2, PT, R3, R6, P0 ;  /* 0x000000060300720c */ /* 0x000fe40000741270 */
[----:B------:R-:W-:Y:S02]  /*4930*/  LEA.HI R227, R222, 0x4e, RZ, 0x1a ;  /* 0x0000004edee37811 */ /* 0x000fe400078fd0ff */
[----:B------:R-:W-:-:S03]  /*4940*/  PRMT R191, RZ, 0x7610, R191 ;  /* 0x00007610ffbf7816 */ /* 0x000fc600000000bf */
[----:B------:R-:W-:Y:S01]  /*4950*/  IMAD R151, R227, R4, RZ ;  /* 0x00000004e3977224 */ /* 0x000fe200078e02ff */
[----:B------:R-:W-:Y:S02]  /*4960*/  LEA.HI R223, R222, 0x7e, RZ, 0x1a ;  /* 0x0000007ededf7811 */ /* 0x000fe400078fd0ff */
[----:B------:R-:W-:Y:S02]  /*4970*/  LOP3.LUT R200, R0, 0x66, RZ, 0xfc, !PT ;  /* 0x0000006600c87812 */ /* 0x000fe400078efcff */
[----:B------:R-:W-:Y:S01]  /*4980*/  LEA R110, P6, R151, R116, 0x1 ;  /* 0x00000074976e7211 */ /* 0x000fe200078c08ff */
[----:B------:R-:W5:Y:S01]  /*4990*/  @P2 LDG.E.U16 R191, desc[UR18][R96.64] ;  /* 0x0000001260bf2981 */ /* 0x000f62000c1e1500 */
[----:B------:R-:W-:Y:S02]  /*49a0*/  IMAD R157, R223, R4, RZ ;  /* 0x00000004df9d7224 */ /* 0x000fe400078e02ff */
[----:B------:R-:W-:Y:S02]  /*49b0*/  LEA.HI.X.SX32 R111, R151, R154, 0x1, P6 ;  /* 0x0000009a976f7211 */ /* 0x000fe400030f0eff */
[----:B------:R-:W-:-:S02]  /*49c0*/  ISETP.LT.AND P6, PT, R200, R6, P0 ;  /* 0x00000006c800720c */ /* 0x000fc400007c1270 */
[C---:B------:R-:W-:Y:S02]  /*49d0*/  LEA R116, P5, R157.reuse, R116, 0x1 ;  /* 0x000000749d747211 */ /* 0x040fe400078a08ff */
[C---:B------:R-:W-:Y:S02]  /*49e0*/  LOP3.LUT R215, R0.reuse, 0x56, RZ, 0xfc, !PT ;  /* 0x0000005600d77812 */ /* 0x040fe400078efcff */
[----:B------:R-:W-:Y:S02]  /*49f0*/  LEA.HI.X.SX32 R117, R157, R154, 0x1, P5 ;  /* 0x0000009a9d757211 */ /* 0x000fe400028f0eff */
[----:B------:R-:W-:Y:S02]  /*4a00*/  ISETP.LT.AND P3, PT, R215, R6, P0 ;  /* 0x00000006d700720c */ /* 0x000fe40000761270 */
[----:B------:R-:W-:Y:S02]  /*4a10*/  PRMT R154, RZ, 0x7610, R154 ;  /* 0x00007610ff9a7816 */ /* 0x000fe4000000009a */
[----:B------:R-:W-:-:S02]  /*4a20*/  LOP3.LUT R232, R0, 0x4, RZ, 0xfc, !PT ;  /* 0x0000000400e87812 */ /* 0x000fc400078efcff */
[----:B------:R-:W-:Y:S02]  /*4a30*/  PRMT R151, RZ, 0x7610, R151 ;  /* 0x00007610ff977816 */ /* 0x000fe40000000097 */
[----:B------:R-:W5:Y:S01]  /*4a40*/  @P6 LDG.E.U16 R154, desc[UR18][R28.64] ;  /* 0x000000121c9a6981 */ /* 0x000f62000c1e1500 */
[-C--:B------:R-:W-:Y:S02]  /*4a50*/  ISETP.LT.AND P6, PT, R232, R6.reuse, P0 ;  /* 0x00000006e800720c */ /* 0x080fe400007c1270 */
[----:B------:R-:W-:Y:S02]  /*4a60*/  LOP3.LUT R0, R0, 0x6, RZ, 0xfc, !PT ;  /* 0x0000000600007812 */ /* 0x000fe400078efcff */
[----:B------:R0:W5:Y:S01]  /*4a70*/  @P3 LDG.E.U16 R151, desc[UR18][R26.64] ;  /* 0x000000121a973981 */ /* 0x000162000c1e1500 */
[-C--:B------:R-:W-:Y:S02]  /*4a80*/  ISETP.LT.AND P4, PT, R231, R6.reuse, P0 ;  /* 0x00000006e700720c */ /* 0x080fe40000781270 */
[----:B------:R-:W-:-:S02]  /*4a90*/  ISETP.LT.AND P5, PT, R0, R6, P0 ;  /* 0x000000060000720c */ /* 0x000fc400007a1270 */
[----:B------:R-:W-:Y:S02]  /*4aa0*/  PRMT R160, RZ, 0x7610, R160 ;  /* 0x00007610ffa07816 */ /* 0x000fe400000000a0 */
[-C--:B------:R-:W-:Y:S02]  /*4ab0*/  ISETP.LT.AND P3, PT, R230, R6.reuse, P0 ;  /* 0x00000006e600720c */ /* 0x080fe40000761270 */
[----:B------:R-:W-:Y:S02]  /*4ac0*/  ISETP.LT.AND P2, PT, R229, R6, P0 ;  /* 0x00000006e500720c */ /* 0x000fe40000741270 */
[----:B------:R-:W-:Y:S01]  /*4ad0*/  PRMT R161, RZ, 0x7610, R161 ;  /* 0x00007610ffa17816 */ /* 0x000fe200000000a1 */
[----:B------:R-:W5:Y:S01]  /*4ae0*/  @P6 LDG.E.U16 R160, desc[UR18][R98.64] ;  /* 0x0000001262a06981 */ /* 0x000f62000c1e1500 */
[----:B------:R-:W-:Y:S02]  /*4af0*/  PRMT R162, RZ, 0x7610, R162 ;  /* 0x00007610ffa27816 */ /* 0x000fe400000000a2 */
[----:B------:R-:W-:-:S02]  /*4b00*/  PRMT R163, RZ, 0x7610, R163 ;  /* 0x00007610ffa37816 */ /* 0x000fc400000000a3 */
[----:B------:R-:W-:Y:S01]  /*4b10*/  PRMT R164, RZ, 0x7610, R164 ;  /* 0x00007610ffa47816 */ /* 0x000fe200000000a4 */
[----:B------:R-:W5:Y:S01]  /*4b20*/  @P5 LDG.E.U16 R161, desc[UR18][R100.64] ;  /* 0x0000001264a15981 */ /* 0x000f62000c1e1500 */
[-C--:B------:R-:W-:Y:S02]  /*4b30*/  ISETP.LT.AND P6, PT, R228, R6.reuse, P0 ;  /* 0x00000006e400720c */ /* 0x080fe400007c1270 */
[-C--:B------:R-:W-:Y:S01]  /*4b40*/  ISETP.LT.AND P5, PT, R227, R6.reuse, P0 ;  /* 0x00000006e300720c */ /* 0x080fe200007a1270 */
[----:B------:R-:W5:Y:S01]  /*4b50*/  @P4 LDG.E.U16 R162, desc[UR18][R102.64] ;  /* 0x0000001266a24981 */ /* 0x000f62000c1e1500 */
[----:B------:R-:W-:-:S03]  /*4b60*/  ISETP.LT.AND P4, PT, R226, R6, P0 ;  /* 0x00000006e200720c */ /* 0x000fc60000781270 */
[----:B------:R-:W5:Y:S01]  /*4b70*/  @P3 LDG.E.U16 R163, desc[UR18][R104.64] ;  /* 0x0000001268a33981 */ /* 0x000f62000c1e1500 */
[----:B------:R-:W-:-:S03]  /*4b80*/  ISETP.LT.AND P3, PT, R225, R6, P0 ;  /* 0x00000006e100720c */ /* 0x000fc60000761270 */
[----:B------:R-:W5:Y:S01]  /*4b90*/  @P2 LDG.E.U16 R164, desc[UR18][R106.64] ;  /* 0x000000126aa42981 */ /* 0x000f62000c1e1500 */
[-C--:B------:R-:W-:Y:S02]  /*4ba0*/  ISETP.LT.AND P2, PT, R224, R6.reuse, P0 ;  /* 0x00000006e000720c */ /* 0x080fe40000741270 */
[----:B------:R-:W-:Y:S02]  /*4bb0*/  ISETP.LT.AND P0, PT, R223, R6, P0 ;  /* 0x00000006df00720c */ /* 0x000fe40000701270 */
[----:B------:R-:W-:Y:S02]  /*4bc0*/  PRMT R165, RZ, 0x7610, R165 ;  /* 0x00007610ffa57816 */ /* 0x000fe400000000a5 */
[----:B------:R-:W-:Y:S02]  /*4bd0*/  PRMT R166, RZ, 0x7610, R166 ;  /* 0x00007610ffa67816 */ /* 0x000fe400000000a6 */
[----:B------:R-:W-:Y:S02]  /*4be0*/  PRMT R167, RZ, 0x7610, R167 ;  /* 0x00007610ffa77816 */ /* 0x000fe400000000a7 */
[----:B------:R-:W-:Y:S01]  /*4bf0*/  PRMT R168, RZ, 0x7610, R168 ;  /* 0x00007610ffa87816 */ /* 0x000fe200000000a8 */
[----:B------:R-:W5:Y:S01]  /*4c00*/  @P6 LDG.E.U16 R165, desc[UR18][R108.64] ;  /* 0x000000126ca56981 */ /* 0x000f62000c1e1500 */
[----:B------:R-:W-:-:S02]  /*4c10*/  PRMT R169, RZ, 0x7610, R169 ;  /* 0x00007610ffa97816 */ /* 0x000fc400000000a9 */
[----:B------:R-:W-:Y:S01]  /*4c20*/  PRMT R170, RZ, 0x7610, R170 ;  /* 0x00007610ffaa7816 */ /* 0x000fe200000000aa */
[----:B------:R-:W5:Y:S01]  /*4c30*/  @P5 LDG.E.U16 R166, desc[UR18][R110.64] ;  /* 0x000000126ea65981 */ /* 0x000f62000c1e1500 */
[----:B------:R-:W-:Y:S02]  /*4c40*/  PRMT R171, RZ, 0x7610, R171 ;  /* 0x00007610ffab7816 */ /* 0x000fe400000000ab */
[----:B------:R-:W-:Y:S01]  /*4c50*/  PRMT R172, RZ, 0x7610, R172 ;  /* 0x00007610ffac7816 */ /* 0x000fe200000000ac */
[----:B------:R-:W5:Y:S01]  /*4c60*/  @P4 LDG.E.U16 R167, desc[UR18][R112.64] ;  /* 0x0000001270a74981 */ /* 0x000f62000c1e1500 */
        /* <DEDUP_REMOVED lines=9> */
[----:B------:R-:W-:-:S03]  /*4d00*/  PRMT R179, RZ, 0x7610, R179 ;  /* 0x00007610ffb37816 */ /* 0x000fc600000000b3 */
        /* <DEDUP_REMOVED lines=29> */
[----:B0-----:R-:W-:-:S03]  /*4ee0*/  PRMT R26, RZ, 0x7610, R26 ;  /* 0x00007610ff1a7816 */ /* 0x001fc6000000001a */
        /* <DEDUP_REMOVED lines=8> */
[----:B------:R-:W5:Y:S04]  /*4f70*/  @P2 LDG.E.U16 R190, desc[UR18][R40.64] ;  /* 0x0000001228be2981 */ /* 0x000f68000c1e1500 */
[----:B------:R-:W5:Y:S01]  /*4f80*/  @P2 LDG.E.U16 R157, desc[UR18][R56.64] ;  /* 0x00000012389d2981 */ /* 0x000f62000c1e1500 */
[----:B------:R-:W-:-:S03]  /*4f90*/  PRMT R119, RZ, 0x7610, R119 ;  /* 0x00007610ff777816 */ /* 0x000fc60000000077 */
[----:B------:R-:W5:Y:S01]  /*4fa0*/  @P2 LDG.E.U16 R158, desc[UR18][R72.64] ;  /* 0x00000012489e2981 */ /* 0x000f62000c1e1500 */
[----:B------:R-:W-:-:S03]  /*4fb0*/  PRMT R155, RZ, 0x7610, R155 ;  /* 0x00007610ff9b7816 */ /* 0x000fc6000000009b */
[----:B------:R-:W5:Y:S01]  /*4fc0*/  @P2 LDG.E.U16 R159, desc[UR18][R88.64] ;  /* 0x00000012589f2981 */ /* 0x000f62000c1e1500 */
[----:B------:R-:W-:-:S03]  /*4fd0*/  PRMT R156, RZ, 0x7610, R156 ;  /* 0x00007610ff9c7816 */ /* 0x000fc6000000009c */
[----:B------:R-:W5:Y:S04]  /*4fe0*/  @P2 LDG.E.U16 R26, desc[UR18][R42.64] ;  /* 0x000000122a1a2981 */ /* 0x000f68000c1e1500 */
[----:B------:R-:W5:Y:S04]  /*4ff0*/  @P2 LDG.E.U16 R27, desc[UR18][R58.64] ;  /* 0x000000123a1b2981 */ /* 0x000f68000c1e1500 */
[----:B------:R-:W5:Y:S04]  /*5000*/  @P2 LDG.E.U16 R28, desc[UR18][R74.64] ;  /* 0x000000124a1c2981 */ /* 0x000f68000c1e1500 */
[----:B------:R-:W5:Y:S04]  /*5010*/  @P2 LDG.E.U16 R29, desc[UR18][R90.64] ;  /* 0x000000125a1d2981 */ /* 0x000f68000c1e1500 */
[----:B------:R-:W5:Y:S04]  /*5020*/  @P2 LDG.E.U16 R118, desc[UR18][R44.64] ;  /* 0x000000122c762981 */ /* 0x000f68000c1e1500 */
[----:B------:R-:W5:Y:S04]  /*5030*/  @P2 LDG.E.U16 R119, desc[UR18][R60.64] ;  /* 0x000000123c772981 */ /* 0x000f68000c1e1500 */
[----:B------:R-:W5:Y:S04]  /*5040*/  @P2 LDG.E.U16 R155, desc[UR18][R76.64] ;  /* 0x000000124c9b2981 */ /* 0x000f68000c1e1500 */
[----:B------:R-:W5:Y:S01]  /*5050*/  @P2 LDG.E.U16 R156, desc[UR18][R92.64] ;  /* 0x000000125c9c2981 */ /* 0x000f62000c1e1500 */
[----:B------:R-:W-:-:S02]  /*5060*/  SHF.R.S32.HI R0, RZ, 0x6, R222 ;  /* 0x00000006ff007819 */ /* 0x000fc400000114de */
[----:B------:R-:W-:Y:S01]  /*5070*/  LOP3.LUT P0, RZ, R197, R198, RZ, 0xfc, !PT ;  /* 0x000000c6c5ff7212 */ /* 0x000fe2000780fcff */
[----:B------:R-:W-:Y:S01]  /*5080*/  IMAD.SHL.U32 R197, R199, 0x2, RZ ;  /* 0x00000002c7c57824 */ /* 0x000fe200078e00ff */
[----:B------:R-:W-:-:S04]  /*5090*/  @!UP1 UIADD3 UR4, UPT, UPT, -UR4, 0x100000, URZ ;  /* 0x0010000004049890 */ /* 0x000fc8000fffe1ff */
[----:B------:R-:W-:Y:S02]  /*50a0*/  @!UP1 USHF.L.U32 UR5, UR4, 0xb, URZ ;  /* 0x0000000b04059899 */ /* 0x000fe400080006ff */
[----:B------:R-:W-:Y:S01]  /*50b0*/  @!UP1 USHF.L.U32 UR4, UR4, 0x1, URZ ;  /* 0x0000000104049899 */ /* 0x000fe200080006ff */
[----:B------:R-:W-:Y:S01]  /*50c0*/  SGXT R0, R0, 0x1 ;  /* 0x000000010000781a */ /* 0x000fe20000000200 */
[----:B------:R-:W-:-:S03]  /*50d0*/  VOTEU.ALL UP1, P1 ;  /* 0x0000000000ff7886 */ /* 0x000fc60000820000 */
[----:B------:R-:W-:-:S04]  /*50e0*/  LOP3.LUT R0, R197, 0x90, R0, 0x78, !PT ;  /* 0x00000090c5007812 */ /* 0x000fc800078e7800 */
[----:B------:R-:W-:-:S03]  /*50f0*/  LOP3.LUT R199, R0, 0x20, RZ, 0x3c, !PT ;  /* 0x0000002000c77812 */ /* 0x000fc600078e3cff */
[----:B------:R0:W1:Y:S01]  /*5100*/  @!UP1 SYNCS.EXCH.64 URZ, [UR9+0xc008], UR4 ;  /* 0x00c0080409ff95b2 */ /* 0x0000620008000100 */
[----:B--2---:R-:W-:Y:S04]  /*5110*/  STS.U16 [R0+UR9+0x400], R143 ;  /* 0x0004008f00007988 */ /* 0x004fe80008000409 */
[----:B----4-:R-:W-:Y:S04]  /*5120*/  STS.U16 [R0+UR9+0x800], R144 ;  /* 0x0008009000007988 */ /* 0x010fe80008000409 */
[----:B---3--:R-:W-:Y:S04]  /*5130*/  STS.U16 [R0+UR9+0xc00], R145 ;  /* 0x000c009100007988 */ /* 0x008fe80008000409 */
[----:B------:R-:W-:Y:S04]  /*5140*/  STS.U16 [R0+UR9+0x1000], R146 ;  /* 0x0010009200007988 */ /* 0x000fe80008000409 */
[----:B-----5:R-:W-:Y:S04]  /*5150*/  STS.U16 [R0+UR9+0x1400], R147 ;  /* 0x0014009300007988 */ /* 0x020fe80008000409 */
[----:B------:R-:W-:Y:S04]  /*5160*/  STS.U16 [R0+UR9+0x1800], R148 ;  /* 0x0018009400007988 */ /* 0x000fe80008000409 */
        /* <DEDUP_REMOVED lines=8> */
[----:B------:R-:W-:Y:S04]  /*51f0*/  STS.U16 [R0+UR9], R2 ;  /* 0x0000000200007988 */ /* 0x000fe80008000409 */
        /* <DEDUP_REMOVED lines=16> */
[----:B------:R2:W-:Y:S01]  /*5300*/  STS.U16 [R199+UR9+0x100], R191 ;  /* 0x000100bfc7007988 */ /* 0x0005e20008000409 */
[----:B------:R-:W-:Y:S01]  /*5310*/  SHF.R.S32.HI R3, RZ, 0x1f, R150 ;  /* 0x0000001fff037819 */ /* 0x000fe20000011496 */
[----:B--2---:R-:W2:Y:S01]  /*5320*/  S2R R199, SR_TID.X ;  /* 0x0000000000c77919 */ /* 0x004ea20000002100 */
[----:B------:R-:W-:Y:S01]  /*5330*/  LOP3.LUT R198, R0, 0x40, RZ, 0x3c, !PT ;  /* 0x0000004000c67812 */ /* 0x000fe200078e3cff */
[----:B------:R-:W3:Y:S01]  /*5340*/  S2R R144, SR_TID.X ;  /* 0x0000000000907919 */ /* 0x000ee20000002100 */
[----:B------:R-:W-:-:S02]  /*5350*/  SHF.L.U64.HI R3, R150, 0x1, R3 ;  /* 0x0000000196037819 */ /* 0x000fc40000010203 */
[----:B------:R-:W-:Y:S02]  /*5360*/  SHF.R.S32.HI R232, RZ, 0x1f, R25 ;  /* 0x0000001fffe87819 */ /* 0x000fe40000011419 */
[CC--:B------:R-:W-:Y:S01]  /*5370*/  LEA R228, P2, R25.reuse, R220.reuse, 0x1 ;  /* 0x000000dc19e47211 */ /* 0x0c0fe200078408ff */
[----:B------:R-:W-:Y:S01]  /*5380*/  STS.U16 [R198+UR9+0xe00], R22 ;  /* 0x000e0016c6007988 */ /* 0x000fe20008000409 */
[----:B------:R-:W-:Y:S02]  /*5390*/  SHF.R.S32.HI R231, RZ, 0x1f, R135 ;  /* 0x0000001fffe77819 */ /* 0x000fe40000011487 */
[----:B------:R-:W-:Y:S01]  /*53a0*/  LEA.HI.X R232, R25, R3, R232, 0x1, P2 ;  /* 0x0000000319e87211 */ /* 0x000fe200010f0ce8 */
[----:B------:R-:W-:Y:S01]  /*53b0*/  STS.U16 [R198+UR9+0x1200], R21 ;  /* 0x00120015c6007988 */ /* 0x000fe20008000409 */
[----:B------:R-:W-:-:S03]  /*53c0*/  LEA R227, P2, R135, R220, 0x1 ;  /* 0x000000dc87e37211 */ /* 0x000fc600078408ff */
[----:B------:R-:W-:Y:S01]  /*53d0*/  STS.U16 [R198+UR9+0x1600], R20 ;  /* 0x00160014c6007988 */ /* 0x000fe20008000409 */
[----:B------:R-:W-:-:S03]  /*53e0*/  LEA.HI.X R231, R135, R3, R231, 0x1, P2 ;  /* 0x0000000387e77211 */ /* 0x000fc600010f0ce7 */
[----:B------:R-:W-:Y:S01]  /*53f0*/  STS.U16 [R198+UR9+0x1a00], R19 ;  /* 0x001a0013c6007988 */ /* 0x000fe20008000409 */
[----:B------:R-:W-:-:S03]  /*5400*/  SHF.R.S32.HI R224, RZ, 0x1f, R196 ;  /* 0x0000001fffe07819 */ /* 0x000fc600000114c4 */
[----:B------:R-:W-:Y:S01]  /*5410*/  STS.U16 [R198+UR9+0x1e00], R18 ;  /* 0x001e0012c6007988 */ /* 0x000fe20008000409 */
[----:B------:R-:W-:-:S03]  /*5420*/  LEA R25, P2, R196, R220, 0x1 ;  /* 0x000000dcc4197211 */ /* 0x000fc600078408ff */
[----:B------:R-:W-:Y:S04]  /*5430*/  STS.U16 [R198+UR9+0x2200], R17 ;  /* 0x00220011c6007988 */ /* 0x000fe80008000409 */
[----:B------:R-:W-:Y:S04]  /*5440*/  STS.U16 [R198+UR9+0x2600], R16 ;  /* 0x00260010c6007988 */ /* 0x000fe80008000409 */
        /* <DEDUP_REMOVED lines=11> */
[----:B------:R-:W-:-:S03]  /*5500*/  LOP3.LUT R9, R0, 0x60, RZ, 0x3c, !PT ;  /* 0x0000006000097812 */ /* 0x000fc600078e3cff */
[----:B------:R-:W-:Y:S04]  /*5510*/  STS.U16 [R198+UR9+0xa00], R194 ;  /* 0x000a00c2c6007988 */ /* 0x000fe80008000409 */
[----:B------:R2:W-:Y:S01]  /*5520*/  STS.U16 [R198+UR9+0x200], R160 ;  /* 0x000200a0c6007988 */ /* 0x0005e20008000409 */
[----:B---3--:R-:W-:-:S03]  /*5530*/  LOP3.LUT R2, R144, 0x40, RZ, 0xc0, !PT ;  /* 0x0000004090027812 */ /* 0x008fc600078ec0ff */
[----:B------:R-:W-:Y:S01]  /*5540*/  STS.U16 [R9+UR9+0xb00], R193 ;  /* 0x000b00c109007988 */ /* 0x000fe20008000409 */
[--C-:B--2---:R-:W-:Y:S02]  /*5550*/  SHF.R.U32.HI R198, RZ, 0x6, R199.reuse ;  /* 0x00000006ffc67819 */ /* 0x104fe400000116c7 */
[----:B------:R-:W-:Y:S02]  /*5560*/  SHF.R.U32.HI R199, RZ, 0x6, R199 ;  /* 0x00000006ffc77819 */ /* 0x000fe400000116c7 */
[----:B------:R-:W-:Y:S02]  /*5570*/  SGXT.U32 R198, R198, 0x1 ;  /* 0x00000001c6c6781a */ /* 0x000fe40000000000 */
[----:B------:R-:W-:Y:S01]  /*5580*/  SGXT.U32 R199, R199, 0x1 ;  /* 0x00000001c7c7781a */ /* 0x000fe20000000000 */
[----:B------:R-:W-:Y:S01]  /*5590*/  STS.U16 [R9+UR9+0x1300], R192 ;  /* 0x001300c009007988 */ /* 0x000fe20008000409 */
[----:B------:R-:W-:Y:S02]  /*55a0*/  LOP3.LUT R198, R198, 0x18, RZ, 0xfc, !PT ;  /* 0x00000018c6c67812 */ /* 0x000fe400078efcff */
[----:B------:R-:W-:Y:S01]  /*55b0*/  LOP3.LUT R199, R199, 0x16, RZ, 0xfc, !PT ;  /* 0x00000016c7c77812 */ /* 0x000fe200078efcff */
[----:B------:R2:W-:Y:S04]  /*55c0*/  STS.U16 [R9+UR9+0x1b00], R8 ;  /* 0x001b000809007988 */ /* 0x0005e80008000409 */
[----:B------:R-:W-:Y:S01]  /*55d0*/  STS.U16 [R9+UR9+0x2300], R152 ;  /* 0x0023009809007988 */ /* 0x000fe20008000409 */
[----:B------:R-:W-:-:S03]  /*55e0*/  IMAD R2, R2, 0x40, R197 ;  /* 0x0000004002027824 */ /* 0x000fc600078e02c5 */
[----:B------:R-:W-:Y:S01]  /*55f0*/  STS.U16 [R9+UR9+0x2b00], R151 ;  /* 0x002b009709007988 */ /* 0x000fe20008000409 */
[----:B------:R-:W-:-:S03]  /*5600*/  SHF.R.U32.HI R143, RZ, 0x6, R144 ;  /* 0x00000006ff8f7819 */ /* 0x000fc60000011690 */
[----:B------:R-:W-:Y:S01]  /*5610*/  STS.U16 [R9+UR9+0x3300], R154 ;  /* 0x0033009a09007988 */ /* 0x000fe20008000409 */
[----:B------:R-:W-:-:S03]  /*5620*/  IMAD R131, R199, R4, RZ ;  /* 0x00000004c7837224 */ /* 0x000fc600078e02ff */
[----:B------:R-:W-:Y:S01]  /*5630*/  STS.U16 [R9+UR9+0x3b00], R153 ;  /* 0x003b009909007988 */ /* 0x000fe20008000409 */
[----:B------:R-:W-:Y:S01]  /*5640*/  IMAD R133, R198, R4, RZ ;  /* 0x00000004c6857224 */ /* 0x000fe200078e02ff */
[--C-:B------:R-:W-:Y:S02]  /*5650*/  SHF.R.U32.HI R198, RZ, 0x6, R144.reuse ;  /* 0x00000006ffc67819 */ /* 0x100fe40000011690 */
[----:B------:R-:W-:Y:S01]  /*5660*/  STS.U16 [R9+UR9+0x300], R161 ;  /* 0x000300a109007988 */ /* 0x000fe20008000409 */
[----:B------:R-:W-:-:S03]  /*5670*/  SHF.R.U32.HI R199, RZ, 0x6, R144 ;  /* 0x00000006ffc77819 */ /* 0x000fc60000011690 */
[----:B------:R-:W-:Y:S01]  /*5680*/  STS.U16 [R9+UR9+0x700], R162 ;  /* 0x000700a209007988 */ /* 0x000fe20008000409 */
[----:B------:R-:W-:-:S03]  /*5690*/  SHF.R.U32.HI R144, RZ, 0x6, R144 ;  /* 0x00000006ff907819 */ /* 0x000fc60000011690 */
[----:B------:R-:W-:Y:S01]  /*56a0*/  STS.U16 [R9+UR9+0xf00], R163 ;  /* 0x000f00a309007988 */ /* 0x000fe20008000409 */
[----:B------:R-:W-:-:S03]  /*56b0*/  SGXT.U32 R143, R143, 0x1 ;  /* 0x000000018f8f781a */ /* 0x000fc60000000000 */
[----:B------:R-:W-:Y:S01]  /*56c0*/  STS.U16 [R9+UR9+0x1700], R164 ;  /* 0x001700a409007988 */ /* 0x000fe20008000409 */
[----:B------:R-:W-:-:S03]  /*56d0*/  LOP3.LUT R7, R2, 0x10, RZ, 0x3c, !PT ;  /* 0x0000001002077812 */ /* 0x000fc600078e3cff */
[----:B------:R-:W-:Y:S01]  /*56e0*/  STS.U16 [R9+UR9+0x1f00], R165 ;  /* 0x001f00a509007988 */ /* 0x000fe20008000409 */
[----:B------:R-:W-:-:S03]  /*56f0*/  SGXT.U32 R144, R144, 0x1 ;  /* 0x000000019090781a */ /* 0x000fc60000000000 */
[----:B------:R-:W-:Y:S01]  /*5700*/  STS.U16 [R9+UR9+0x2700], R166 ;  /* 0x002700a609007988 */ /* 0x000fe20008000409 */
[----:B------:R-:W-:-:S03]  /*5710*/  LOP3.LUT R143, R143, 0x1c, RZ, 0xfc, !PT ;  /* 0x0000001c8f8f7812 */ /* 0x000fc600078efcff */
[----:B------:R-:W-:Y:S01]  /*5720*/  STS.U16 [R9+UR9+0x2f00], R167 ;  /* 0x002f00a709007988 */ /* 0x000fe20008000409 */
[----:B------:R-:W-:-:S03]  /*5730*/  SGXT.U32 R198, R198, 0x1 ;  /* 0x00000001c6c6781a */ /* 0x000fc60000000000 */
[----:B------:R-:W-:Y:S01]  /*5740*/  STS.U16 [R9+UR9+0x3700], R168 ;  /* 0x003700a809007988 */ /* 0x000fe20008000409 */
[----:B------:R-:W-:-:S03]  /*5750*/  SHF.R.S32.HI R229, RZ, 0x1f, R137 ;  /* 0x0000001fffe57819 */ /* 0x000fc60000011489 */
[----:B------:R-:W-:Y:S01]  /*5760*/  STS.U16 [R9+UR9+0x3f00], R169 ;  /* 0x003f00a909007988 */ /* 0x000fe20008000409 */
[----:B------:R-:W-:Y:S02]  /*5770*/  LEA R230, P3, R137, R220, 0x1 ;  /* 0x000000dc89e67211 */ /* 0x000fe400078608ff */
[----:B--2---:R-:W-:Y:S01]  /*5780*/  LOP3.LUT R8, R2, 0x20, RZ, 0x3c, !PT ;  /* 0x0000002002087812 */ /* 0x004fe200078e3cff */
[----:B------:R-:W-:Y:S01]  /*5790*/  STS.U16 [R2+UR9+0x8000], R170 ;  /* 0x008000aa02007988 */ /* 0x000fe20008000409 */
[----:B------:R-:W-:-:S03]  /*57a0*/  LOP3.LUT R144, R144, 0x1a, RZ, 0xfc, !PT ;  /* 0x0000001a90907812 */ /* 0x000fc600078efcff */
[----:B------:R-:W-:Y:S01]  /*57b0*/  STS.U16 [R2+UR9+0x8400], R171 ;  /* 0x008400ab02007988 */ /* 0x000fe20008000409 */
[----:B------:R-:W-:-:S03]  /*57c0*/  SGXT.U32 R199, R199, 0x1 ;  /* 0x00000001c7c7781a */ /* 0x000fc60000000000 */
[----:B------:R-:W-:Y:S01]  /*57d0*/  STS.U16 [R2+UR9+0x8800], R172 ;  /* 0x008800ac02007988 */ /* 0x000fe20008000409 */
[----:B------:R-:W-:-:S03]  /*57e0*/  IMAD.SHL.U32 R132, R133, 0x2, RZ ;  /* 0x0000000285847824 */ /* 0x000fc600078e00ff */
[----:B------:R-:W-:Y:S01]  /*57f0*/  STS.U16 [R2+UR9+0x8c00], R173 ;  /* 0x008c00ad02007988 */ /* 0x000fe20008000409 */
[----:B------:R-:W-:-:S03]  /*5800*/  LOP3.LUT R198, R198, 0x22, RZ, 0xfc, !PT ;  /* 0x00000022c6c67812 */ /* 0x000fc600078efcff */
[----:B------:R-:W-:Y:S01]  /*5810*/  STS.U16 [R7+UR9+0x8080], R174 ;  /* 0x008080ae07007988 */ /* 0x000fe20008000409 */
[----:B------:R-:W-:-:S03]  /*5820*/  IMAD R128, R143, R4, RZ ;  /* 0x000000048f807224 */ /* 0x000fc600078e02ff */
[----:B------:R-:W-:Y:S01]  /*5830*/  STS.U16 [R7+UR9+0x8480], R175 ;  /* 0x008480af07007988 */ /* 0x000fe20008000409 */
[----:B------:R-:W-:-:S03]  /*5840*/  LEA.HI.X R229, R137, R3, R229, 0x1, P3 ;  /* 0x0000000389e57211 */ /* 0x000fc600018f0ce5 */
[----:B------:R-:W-:Y:S01]  /*5850*/  STS.U16 [R7+UR9+0x8880], R176 ;  /* 0x008880b007007988 */ /* 0x000fe20008000409 */
[----:B------:R-:W-:Y:S01]  /*5860*/  SHF.R.S32.HI R226, RZ, 0x1f, R120 ;  /* 0x0000001fffe27819 */ /* 0x000fe20000011478 */
[----:B------:R-:W-:Y:S02]  /*5870*/  IMAD.SHL.U32 R135, R131, 0x2, RZ ;  /* 0x0000000283877824 */ /* 0x000fe400078e00ff */
[----:B------:R2:W-:Y:S01]  /*5880*/  STS.U16 [R7+UR9+0x8c80], R177 ;  /* 0x008c80b107007988 */ /* 0x0005e20008000409 */
[----:B------:R-:W-:Y:S01]  /*5890*/  LEA R223, P3, R120, R220, 0x1 ;  /* 0x000000dc78df7211 */ /* 0x000fe200078608ff */
[----:B------:R-:W-:Y:S01]  /*58a0*/  IMAD R129, R144, R4, RZ ;  /* 0x0000000490817224 */ /* 0x000fe200078e02ff */
[----:B------:R-:W-:Y:S01]  /*58b0*/  LOP3.LUT R199, R199, 0x20, RZ, 0xfc, !PT ;  /* 0x00000020c7c77812 */ /* 0x000fe200078efcff */
[----:B------:R-:W-:Y:S01]  /*58c0*/  STS.U16 [R8+UR9+0x8100], R178 ;  /* 0x008100b208007988 */ /* 0x000fe20008000409 */
[----:B------:R-:W-:Y:S01]  /*58d0*/  IMAD.HI R133, R133, 0x2, RZ ;  /* 0x0000000285857827 */ /* 0x000fe200078e02ff */
[----:B------:R-:W-:-:S02]  /*58e0*/  IADD3 R132, P4, P5, R132, UR20, R220 ;  /* 0x0000001484847c10 */ /* 0x000fc4000fd9e0dc */
[----:B------:R-:W-:Y:S01]  /*58f0*/  STS.U16 [R8+UR9+0x8500], R179 ;  /* 0x008500b308007988 */ /* 0x000fe20008000409 */
[----:B--2---:R-:W-:Y:S01]  /*5900*/  LOP3.LUT R7, R2, 0x30, RZ, 0x3c, !PT ;  /* 0x0000003002077812 */ /* 0x004fe200078e3cff */
[----:B------:R-:W-:Y:S02]  /*5910*/  IMAD.SHL.U32 R136, R128, 0x2, RZ ;  /* 0x0000000280887824 */ /* 0x000fe400078e00ff */
[----:B------:R-:W-:Y:S01]  /*5920*/  STS.U16 [R8+UR9+0x8900], R180 ;  /* 0x008900b408007988 */ /* 0x000fe20008000409 */
[-C--:B------:R-:W-:Y:S01]  /*5930*/  IMAD R126, R198, R4.reuse, RZ ;  /* 0x00000004c67e7224 */ /* 0x080fe200078e02ff */
[----:B------:R-:W-:Y:S01]  /*5940*/  LEA.HI.X R226, R120, R3, R226, 0x1, P3 ;  /* 0x0000000378e27211 */ /* 0x000fe200018f0ce2 */
[----:B------:R-:W-:Y:S01]  /*5950*/  IMAD.HI R131, R131, 0x2, RZ ;  /* 0x0000000283837827 */ /* 0x000fe200078e02ff */
[----:B------:R2:W-:Y:S01]  /*5960*/  STS.U16 [R8+UR9+0x8d00], R181 ;  /* 0x008d00b508007988 */ /* 0x0005e20008000409 */
[----:B------:R-:W-:Y:S02]  /*5970*/  IADD3 R130, P2, P3, R135, UR20, R220 ;  /* 0x0000001487827c10 */ /* 0x000fe4000fb5e0dc */
[----:B------:R-:W-:Y:S01]  /*5980*/  IMAD.SHL.U32 R134, R129, 0x2, RZ ;  /* 0x0000000281867824 */ /* 0x000fe200078e00ff */
[----:B------:R-:W-:Y:S01]  /*5990*/  STS.U16 [R7+UR9+0x8180], R182 ;  /* 0x008180b607007988 */ /* 0x000fe20008000409 */
[----:B------:R-:W-:Y:S01]  /*59a0*/  IMAD R127, R199, R4, RZ ;  /* 0x00000004c77f7224 */ /* 0x000fe200078e02ff */
[----:B------:R-:W-:Y:S01]  /*59b0*/  IADD3.X R133, PT, PT, R133, UR21, R3, P4, P5 ;  /* 0x0000001585857c10 */ /* 0x000fe2000a7ea403 */
[----:B------:R-:W-:Y:S01]  /*59c0*/  IMAD.HI R128, R128, 0x2, RZ ;  /* 0x0000000280807827 */ /* 0x000fe200078e02ff */
[----:B------:R-:W-:Y:S01]  /*59d0*/  STS.U16 [R7+UR9+0x8580], R183 ;  /* 0x008580b707007988 */ /* 0x000fe20008000409 */
[----:B--2---:R-:W-:-:S02]  /*59e0*/  LOP3.LUT R8, R2, 0x40, RZ, 0x3c, !PT ;  /* 0x0000004002087812 */ /* 0x004fc400078e3cff */
[----:B------:R-:W-:Y:S01]  /*59f0*/  IMAD.SHL.U32 R140, R126, 0x2, RZ ;  /* 0x000000027e8c7824 */ /* 0x000fe200078e00ff */
[----:B------:R-:W-:Y:S01]  /*5a00*/  STS.U16 [R7+UR9+0x8980], R184 ;  /* 0x008980b807007988 */ /* 0x000fe20008000409 */
[--C-:B------:R-:W-:Y:S01]  /*5a10*/  IADD3 R136, P4, P5, R136, UR20, R220.reuse ;  /* 0x0000001488887c10 */ /* 0x100fe2000fd9e0dc */
[-C--:B------:R-:W-:Y:S02]  /*5a20*/  IMAD R124, R251, R4.reuse, RZ ;  /* 0x00000004fb7c7224 */ /* 0x080fe400078e02ff */
[----:B------:R2:W-:Y:S01]  /*5a30*/  STS.U16 [R7+UR9+0x8d80], R185 ;  /* 0x008d80b907007988 */ /* 0x0005e20008000409 */
[----:B------:R-:W-:Y:S01]  /*5a40*/  IMAD.HI R129, R129, 0x2, RZ ;  /* 0x0000000281817827 */ /* 0x000fe200078e02ff */
[----:B------:R-:W-:Y:S02]  /*5a50*/  IADD3.X R131, PT, PT, R131, UR21, R3, P2, P3 ;  /* 0x0000001583837c10 */ /* 0x000fe400097e6403 */
[----:B------:R-:W-:Y:S01]  /*5a60*/  STS.U16 [R8+UR9+0x8200], R186 ;  /* 0x008200ba08007988 */ /* 0x000fe20008000409 */
[----:B------:R-:W-:Y:S01]  /*5a70*/  IMAD.SHL.U32 R138, R127, 0x2, RZ ;  /* 0x000000027f8a7824 */ /* 0x000fe200078e00ff */
[----:B------:R-:W-:Y:S01]  /*5a80*/  IADD3 R134, P2, P3, R134, UR20, R220 ;  /* 0x0000001486867c10 */ /* 0x000fe2000fb5e0dc */
[----:B------:R-:W-:Y:S01]  /*5a90*/  IMAD R125, R252, R4, RZ ;  /* 0x00000004fc7d7224 */ /* 0x000fe200078e02ff */
[----:B------:R-:W-:Y:S01]  /*5aa0*/  STS.U16 [R8+UR9+0x8600], R187 ;  /* 0x008600bb08007988 */ /* 0x000fe20008000409 */
[----:B--2---:R-:W-:Y:S01]  /*5ab0*/  LOP3.LUT R7, R2, 0x50, RZ, 0x3c, !PT ;  /* 0x0000005002077812 */ /* 0x004fe200078e3cff */
[----:B------:R-:W-:-:S02]  /*5ac0*/  IMAD.HI R126, R126, 0x2, RZ ;  /* 0x000000027e7e7827 */ /* 0x000fc400078e02ff */
[----:B------:R-:W-:Y:S01]  /*5ad0*/  STS.U16 [R8+UR9+0x8a00], R188 ;  /* 0x008a00bc08007988 */ /* 0x000fe20008000409 */
[--C-:B------:R-:W-:Y:S01]  /*5ae0*/  IADD3.X R137, PT, PT, R128, UR21, R3.reuse, P4, P5 ;  /* 0x0000001580897c10 */ /* 0x100fe2000a7ea403 */
[----:B------:R-:W-:Y:S02]  /*5af0*/  IMAD.SHL.U32 R144, R124, 0x2, RZ ;  /* 0x000000027c907824 */ /* 0x000fe400078e00ff */
[----:B------:R2:W-:Y:S01]  /*5b00*/  STS.U16 [R8+UR9+0x8e00], R189 ;  /* 0x008e00bd08007988 */ /* 0x0005e20008000409 */
[--C-:B------:R-:W-:Y:S01]  /*5b10*/  IADD3 R140, P4, P5, R140, UR20, R220.reuse ;  /* 0x000000148c8c7c10 */ /* 0x100fe2000fd9e0dc */
[----:B------:R-:W-:Y:S01]  /*5b20*/  IMAD R122, R249, R4, RZ ;  /* 0x00000004f97a7224 */ /* 0x000fe200078e02ff */
[----:B------:R-:W-:Y:S01]  /*5b30*/  IADD3.X R135, PT, PT, R129, UR21, R3, P2, P3 ;  /* 0x0000001581877c10 */ /* 0x000fe200097e6403 */
        /* <DEDUP_REMOVED lines=8> */
[--C-:B------:R-:W-:Y:S01]  /*5bc0*/  IADD3.X R141, PT, PT, R126, UR21, R3.reuse, P4, P5 ;  /* 0x000000157e8d7c10 */ /* 0x100fe2000a7ea403 */
        /* <DEDUP_REMOVED lines=13> */
[----:B------:R-:W-:Y:S01]  /*5ca0*/  IMAD R121, R248, R4, RZ ;  /* 0x00000004f8797224 */ /* 0x000fe200078e02ff */
[--C-:B------:R-:W-:Y:S01]  /*5cb0*/  IADD3.X R145, PT, PT, R124, UR21, R3.reuse, P4, P5 ;  /* 0x000000157c917c10 */ /* 0x100fe2000a7ea403 */
[----:B------:R-:W-:Y:S01]  /*5cc0*/  STS.U16 [R8+UR9+0x8f00], R29 ;  /* 0x008f001d08007988 */ /* 0x000fe20008000409 */
[----:B------:R-:W-:Y:S01]  /*5cd0*/  IMAD.HI R122, R122, 0x2, RZ ;  /* 0x000000027a7a7827 */ /* 0x000fe200078e02ff */
[--C-:B------:R-:W-:Y:S02]  /*5ce0*/  IADD3 R148, P4, P5, R148, UR20, R220.reuse ;  /* 0x0000001494947c10 */ /* 0x100fe4000fd9e0dc */
[----:B------:R2:W-:Y:S01]  /*5cf0*/  STS.U16 [R7+UR9+0x8380], R118 ;  /* 0x0083807607007988 */ /* 0x0005e20008000409 */
[----:B------:R-:W-:Y:S01]  /*5d00*/  IMAD.SHL.U32 R152, R120, 0x2, RZ ;  /* 0x0000000278987824 */ /* 0x000fe200078e00ff */
[----:B------:R-:W-:Y:S01]  /*5d10*/  IADD3.X R143, PT, PT, R125, UR21, R3, P2, P3 ;  /* 0x000000157d8f7c10 */ /* 0x000fe200097e6403 */
[----:B------:R-:W-:Y:S01]  /*5d20*/  IMAD.HI R123, R123, 0x2, RZ ;  /* 0x000000027b7b7827 */ /* 0x000fe200078e02ff */
[----:B------:R3:W-:Y:S01]  /*5d30*/  STS.U16 [R7+UR9+0x8780], R119 ;  /* 0x0087807707007988 */ /* 0x0007e20008000409 */
[----:B------:R-:W-:-:S02]  /*5d40*/  IADD3 R146, P2, P3, R146, UR20, R220 ;  /* 0x0000001492927c10 */ /* 0x000fc4000fb5e0dc */
[----:B------:R-:W-:Y:S01]  /*5d50*/  IMAD.SHL.U32 R150, R121, 0x2, RZ ;  /* 0x0000000279967824 */ /* 0x000fe200078e00ff */
[----:B------:R-:W-:Y:S01]  /*5d60*/  STS.U16 [R7+UR9+0x8b80], R155 ;  /* 0x008b809b07007988 */ /* 0x000fe20008000409 */
[----:B--2---:R-:W-:Y:S01]  /*5d70*/  IMAD R118, R245, R4, RZ ;  /* 0x00000004f5767224 */ /* 0x004fe200078e02ff */
[----:B------:R-:W-:Y:S02]  /*5d80*/  IADD3.X R149, PT, PT, R122, UR21, R3, P4, P5 ;  /* 0x000000157a957c10 */ /* 0x000fe4000a7ea403 */
[----:B------:R2:W-:Y:S01]  /*5d90*/  STS.U16 [R7+UR9+0x8f80], R156 ;  /* 0x008f809c07007988 */ /* 0x0005e20008000409 */
[----:B------:R-:W-:Y:S01]  /*5da0*/  IMAD.HI R120, R120, 0x2, RZ ;  /* 0x0000000278787827 */ /* 0x000fe200078e02ff */
[----:B------:R-:W-:-:S03]  /*5db0*/  IADD3 R152, P4, P5, R152, UR20, R220 ;  /* 0x0000001498987c10 */ /* 0x000fc6000fd9e0dc */
[-C--:B---3--:R-:W-:Y:S01]  /*5dc0*/  IMAD R119, R246, R4.reuse, RZ ;  /* 0x00000004f6777224 */ /* 0x088fe200078e02ff */
[--C-:B------:R-:W-:Y:S01]  /*5dd0*/  IADD3.X R147, PT, PT, R123, UR21, R3.reuse, P2, P3 ;  /* 0x000000157b937c10 */ /* 0x100fe200097e6403 */
[-C--:B------:R-:W-:Y:S02]  /*5de0*/  IMAD R28, R243, R4.reuse, RZ ;  /* 0x00000004f31c7224 */ /* 0x080fe400078e02ff */
[----:B--2---:R-:W-:Y:S01]  /*5df0*/  IMAD.SHL.U32 R156, R118, 0x2, RZ ;  /* 0x00000002769c7824 */ /* 0x004fe200078e00ff */
[--C-:B------:R-:W-:Y:S01]  /*5e00*/  IADD3 R150, P2, P3, R150, UR20, R220.reuse ;  /* 0x0000001496967c10 */ /* 0x100fe2000fb5e0dc */
[----:B------:R-:W-:Y:S01]  /*5e10*/  IMAD.HI R121, R121, 0x2, RZ ;  /* 0x0000000279797827 */ /* 0x000fe200078e02ff */
[----:B------:R-:W-:Y:S01]  /*5e20*/  IADD3.X R153, PT, PT, R120, UR21, R3, P4, P5 ;  /* 0x0000001578997c10 */ /* 0x000fe2000a7ea403 */
[----:B-1----:R1:W-:Y:S06]  /*5e30*/  MEMBAR.ALL.CTA ;  /* 0x0000000000007992 */ /* 0x0023ec0000008000 */
[----:B-1----:R-:W1:Y:S01]  /*5e40*/  FENCE.VIEW.ASYNC.S ;  /* 0x00000000000073c6 */ /* 0x002e620000000000 */
[----:B------:R-:W-:Y:S01]  /*5e50*/  IMAD.SHL.U32 R154, R119, 0x2, RZ ;  /* 0x00000002779a7824 */ /* 0x000fe200078e00ff */
[----:B------:R-:W-:Y:S01]  /*5e60*/  IADD3 R156, P4, P5, R156, UR20, R220 ;  /* 0x000000149c9c7c10 */ /* 0x000fe2000fd9e0dc */
[----:B------:R-:W-:-:S02]  /*5e70*/  IMAD R29, R244, R4, RZ ;  /* 0x00000004f41d7224 */ /* 0x000fc400078e02ff */
[----:B------:R-:W-:Y:S01]  /*5e80*/  IMAD.HI R118, R118, 0x2, RZ ;  /* 0x0000000276767827 */ /* 0x000fe200078e02ff */
[----:B------:R-:W-:-:S03]  /*5e90*/  IADD3.X R151, PT, PT, R121, UR21, R3, P2, P3 ;  /* 0x0000001579977c10 */ /* 0x000fc600097e6403 */
[----:B------:R-:W-:Y:S02]  /*5ea0*/  IMAD.SHL.U32 R160, R28, 0x2, RZ ;  /* 0x000000021ca07824 */ /* 0x000fe400078e00ff */
[----:B------:R-:W-:Y:S01]  /*5eb0*/  IMAD R27, R241, R4, RZ ;  /* 0x00000004f11b7224 */ /* 0x000fe200078e02ff */
[----:B------:R-:W-:Y:S01]  /*5ec0*/  IADD3 R154, P2, P3, R154, UR20, R220 ;  /* 0x000000149a9a7c10 */ /* 0x000fe2000fb5e0dc */
[----:B------:R-:W-:Y:S01]  /*5ed0*/  IMAD.HI R119, R119, 0x2, RZ ;  /* 0x0000000277777827 */ /* 0x000fe200078e02ff */
[----:B------:R-:W-:-:S03]  /*5ee0*/  IADD3.X R157, PT, PT, R118, UR21, R3, P4, P5 ;  /* 0x00000015769d7c10 */ /* 0x000fc6000a7ea403 */
[----:B------:R-:W-:Y:S01]  /*5ef0*/  IMAD.SHL.U32 R158, R29, 0x2, RZ ;  /* 0x000000021d9e7824 */ /* 0x000fe200078e00ff */
[--C-:B------:R-:W-:Y:S01]  /*5f00*/  IADD3 R160, P4, P5, R160, UR20, R220.reuse ;  /* 0x00000014a0a07c10 */ /* 0x100fe2000fd9e0dc */
[-C--:B------:R-:W-:Y:S02]  /*5f10*/  IMAD R13, R242, R4.reuse, RZ ;  /* 0x00000004f20d7224 */ /* 0x080fe400078e02ff */
[----:B------:R-:W-:Y:S01]  /*5f20*/  IMAD.HI R28, R28, 0x2, RZ ;  /* 0x000000021c1c7827 */ /* 0x000fe200078e02ff */
[--C-:B------:R-:W-:Y:S01]  /*5f30*/  IADD3.X R155, PT, PT, R119, UR21, R3.reuse, P2, P3 ;  /* 0x00000015779b7c10 */ /* 0x100fe200097e6403 */
[----:B-1----:R-:W-:Y:S02]  /*5f40*/  BAR.SYNC.DEFER_BLOCKING 0x0 ;  /* 0x0000000000007b1d */ /* 0x002fe40000010000 */
[----:B------:R-:W-:Y:S02]  /*5f50*/  IMAD.SHL.U32 R164, R27, 0x2, RZ ;  /* 0x000000021ba47824 */ /* 0x000fe400078e00ff */
[----:B------:R-:W-:Y:S01]  /*5f60*/  IMAD R24, R239, R4, RZ ;  /* 0x00000004ef187224 */ /* 0x000fe200078e02ff */
[----:B------:R-:W-:Y:S01]  /*5f70*/  IADD3 R158, P2, P3, R158, UR20, R220 ;  /* 0x000000149e9e7c10 */ /* 0x000fe2000fb5e0dc */
[----:B------:R-:W-:Y:S01]  /*5f80*/  IMAD.HI R29, R29, 0x2, RZ ;  /* 0x000000021d1d7827 */ /* 0x000fe200078e02ff */
[----:B------:R-:W-:-:S03]  /*5f90*/  IADD3.X R161, PT, PT, R28, UR21, R3, P4, P5 ;  /* 0x000000151ca17c10 */ /* 0x000fc6000a7ea403 */
[----:B------:R-:W-:Y:S01]  /*5fa0*/  IMAD.SHL.U32 R162, R13, 0x2, RZ ;  /* 0x000000020da27824 */ /* 0x000fe200078e00ff */
[----:B------:R-:W-:Y:S01]  /*5fb0*/  IADD3 R164, P4, P5, R164, UR20, R220 ;  /* 0x00000014a4a47c10 */ /* 0x000fe2000fd9e0dc */
[----:B------:R-:W-:Y:S02]  /*5fc0*/  IMAD R26, R240, R4, RZ ;  /* 0x00000004f01a7224 */ /* 0x000fe400078e02ff */
[----:B------:R-:W-:Y:S01]  /*5fd0*/  IMAD.HI R27, R27, 0x2, RZ ;  /* 0x000000021b1b7827 */ /* 0x000fe200078e02ff */
[----:B------:R-:W-:-:S03]  /*5fe0*/  IADD3.X R159, PT, PT, R29, UR21, R3, P2, P3 ;  /* 0x000000151d9f7c10 */ /* 0x000fc600097e6403 */
[----:B------:R-:W-:Y:S02]  /*5ff0*/  IMAD.SHL.U32 R168, R24, 0x2, RZ ;  /* 0x0000000218a87824 */ /* 0x000fe400078e00ff */
[----:B------:R-:W-:Y:S01]  /*6000*/  IMAD R23, R237, R4, RZ ;  /* 0x00000004ed177224 */ /* 0x000fe200078e02ff */
[----:B------:R-:W-:Y:S01]  /*6010*/  IADD3 R162, P2, P3, R162, UR20, R220 ;  /* 0x00000014a2a27c10 */ /* 0x000fe2000fb5e0dc */
[----:B------:R-:W-:Y:S01]  /*6020*/  IMAD.HI R13, R13, 0x2, RZ ;  /* 0x000000020d0d7827 */ /* 0x000fe200078e02ff */
[----:B------:R-:W-:Y:S01]  /*6030*/  IADD3.X R165, PT, PT, R27, UR21, R3, P4, P5 ;  /* 0x000000151ba57c10 */ /* 0x000fe2000a7ea403 */
[----:B------:R-:W-:-:S00]  /*6040*/  MEMBAR.ALL.CTA ;  /* 0x0000000000007992 */ /* 0x000fc00000008000 */
[----:B------:R-:W-:Y:S06]  /*6050*/  MEMBAR.ALL.GPU ;  /* 0x0000000000007992 */ /* 0x000fec000000a000 */
[----:B------:R-:W-:-:S00]  /*6060*/  ERRBAR ;  /* 0x00000000000079ab */ /* 0x000fc00000000000 */
[----:B------:R-:W-:Y:S08]  /*6070*/  CGAERRBAR ;  /* 0x00000000000075ab */ /* 0x000ff00000000000 */
[----:B------:R-:W-:Y:S01]  /*6080*/  UCGABAR_ARV ;  /* 0x00000000000079c7 */ /* 0x000fe20008000000 */
[----:B------:R-:W-:Y:S01]  /*6090*/  IMAD.SHL.U32 R166, R26, 0x2, RZ ;  /* 0x000000021aa67824 */ /* 0x000fe200078e00ff */
[----:B------:R-:W-:Y:S01]  /*60a0*/  IADD3 R168, P4, P5, R168, UR20, R220 ;  /* 0x00000014a8a87c10 */ /* 0x000fe2000fd9e0dc */
[----:B------:R-:W-:-:S02]  /*60b0*/  IMAD R12, R238, R4, RZ ;  /* 0x00000004ee0c7224 */ /* 0x000fc400078e02ff */
[----:B------:R-:W-:Y:S01]  /*60c0*/  IMAD.HI R24, R24, 0x2, RZ ;  /* 0x0000000218187827 */ /* 0x000fe200078e02ff */
[--C-:B------:R-:W-:Y:S01]  /*60d0*/  IADD3.X R163, PT, PT, R13, UR21, R3.reuse, P2, P3 ;  /* 0x000000150da37c10 */ /* 0x100fe200097e6403 */
[----:B------:R-:W-:Y:S02]  /*60e0*/  UIADD3 UR16, UPT, UPT, UR9, 0x4000, URZ ;  /* 0x0000400009107890 */ /* 0x000fe4000fffe0ff */
[----:B------:R-:W-:Y:S02]  /*60f0*/  IMAD.SHL.U32 R172, R23, 0x2, RZ ;  /* 0x0000000217ac7824 */ /* 0x000fe400078e00ff */
[-C--:B------:R-:W-:Y:S01]  /*6100*/  IMAD R9, R235, R4.reuse, RZ ;  /* 0x00000004eb097224 */ /* 0x080fe200078e02ff */
[--C-:B------:R-:W-:Y:S01]  /*6110*/  IADD3 R166, P2, P3, R166, UR20, R220.reuse ;  /* 0x00000014a6a67c10 */ /* 0x100fe2000fb5e0dc */
[----:B------:R-:W-:Y:S01]  /*6120*/  IMAD.HI R26, R26, 0x2, RZ ;  /* 0x000000021a1a7827 */ /* 0x000fe200078e02ff */
[----:B------:R-:W-:Y:S01]  /*6130*/  IADD3.X R169, PT, PT, R24, UR21, R3, P4, P5 ;  /* 0x0000001518a97c10 */ /* 0x000fe2000a7ea403 */
[----:B------:R-:W-:Y:S01]  /*6140*/  UIADD3 UR17, UPT, UPT, UR9, 0xa000, URZ ;  /* 0x0000a00009117890 */ /* 0x000fe2000fffe0ff */
[----:B------:R-:W-:Y:S01]  /*6150*/  UCGABAR_WAIT ;  /* 0x0000000000007dc7 */ /* 0x000fe20008000000 */
[----:B------:R-:W-:Y:S01]  /*6160*/  CCTL.IVALL ;  /* 0x00000000ff00798f */ /* 0x000fe20002000000 */
        /* <DEDUP_REMOVED lines=72> */
[----:B------:R-:W-:Y:S01]  /*65f0*/  IMAD.HI R10, R10, 0x2, RZ ;  /* 0x000000020a0a7827 */ /* 0x000fe200078e02ff */
[----:B------:R-:W-:-:S03]  /*6600*/  IADD3.X R195, PT, PT, R7, UR21, R3, P3, P2 ;  /* 0x0000001507c37c10 */ /* 0x000fc60009fe4403 */
[-C--:B------:R-:W-:Y:S02]  /*6610*/  IMAD R13, R202, R4.reuse, RZ ;  /* 0x00000004ca0d7224 */ /* 0x080fe400078e02ff */
[----:B------:R-:W-:Y:S02]  /*6620*/  IMAD.SHL.U32 R204, R12, 0x2, RZ ;  /* 0x000000020ccc7824 */ /* 0x000fe400078e00ff */
[----:B------:R-:W-:Y:S01]  /*6630*/  IMAD R11, R207, R4, RZ ;  /* 0x00000004cf0b7224 */ /* 0x000fe200078e02ff */
[----:B------:R-:W-:Y:S01]  /*6640*/  IADD3 R198, P3, P2, R198, UR20, R220 ;  /* 0x00000014c6c67c10 */ /* 0x000fe2000fa7e0dc */
[----:B------:R-:W-:-:S04]  /*6650*/  IMAD.HI R14, R14, 0x2, RZ ;  /* 0x000000020e0e7827 */ /* 0x000fc800078e02ff */
[----:B------:R-:W-:Y:S02]  /*6660*/  IMAD.SHL.U32 R202, R13, 0x2, RZ ;  /* 0x000000020dca7824 */ /* 0x000fe400078e00ff */
[----:B------:R-:W-:Y:S01]  /*6670*/  IMAD R7, R201, R4, RZ ;  /* 0x00000004c9077224 */ /* 0x000fe200078e02ff */
[----:B------:R-:W-:Y:S01]  /*6680*/  IADD3.X R201, PT, PT, R10, UR21, R3, P4, P5 ;  /* 0x000000150ac97c10 */ /* 0x000fe2000a7ea403 */
[----:B------:R-:W-:Y:S01]  /*6690*/  IMAD.HI R12, R12, 0x2, RZ ;  /* 0x000000020c0c7827 */ /* 0x000fe200078e02ff */
[----:B------:R-:W-:-:S03]  /*66a0*/  IADD3 R204, P4, P5, R204, UR20, R220 ;  /* 0x00000014cccc7c10 */ /* 0x000fc6000fd9e0dc */
[----:B------:R-:W-:Y:S02]  /*66b0*/  IMAD R9, R206, R4, RZ ;  /* 0x00000004ce097224 */ /* 0x000fe400078e02ff */
[----:B------:R-:W-:Y:S01]  /*66c0*/  IMAD.SHL.U32 R208, R11, 0x2, RZ ;  /* 0x000000020bd07824 */ /* 0x000fe200078e00ff */
[----:B------:R-:W-:Y:S01]  /*66d0*/  IADD3.X R199, PT, PT, R14, UR21, R3, P3, P2 ;  /* 0x000000150ec77c10 */ /* 0x000fe20009fe4403 */
[----:B------:R-:W-:Y:S01]  /*66e0*/  IMAD.HI R13, R13, 0x2, RZ ;  /* 0x000000020d0d7827 */ /* 0x000fe200078e02ff */
[----:B------:R-:W-:-:S03]  /*66f0*/  IADD3 R202, P3, P2, R202, UR20, R220 ;  /* 0x00000014caca7c10 */ /* 0x000fc6000fa7e0dc */
[----:B------:R-:W-:Y:S02]  /*6700*/  IMAD.SHL.U32 R206, R9, 0x2, RZ ;  /* 0x0000000209ce7824 */ /* 0x000fe400078e00ff */
[----:B------:R-:W-:Y:S01]  /*6710*/  IMAD R10, R205, R4, RZ ;  /* 0x00000004cd0a7224 */ /* 0x000fe200078e02ff */
[----:B------:R-:W-:Y:S01]  /*6720*/  IADD3.X R205, PT, PT, R12, UR21, R3, P4, P5 ;  /* 0x000000150ccd7c10 */ /* 0x000fe2000a7ea403 */
[----:B------:R-:W-:Y:S01]  /*6730*/  IMAD.HI R11, R11, 0x2, RZ ;  /* 0x000000020b0b7827 */ /* 0x000fe200078e02ff */
[----:B------:R-:W-:-:S03]  /*6740*/  IADD3 R208, P4, P5, R208, UR20, R220 ;  /* 0x00000014d0d07c10 */ /* 0x000fc6000fd9e0dc */
[----:B------:R-:W-:Y:S02]  /*6750*/  IMAD R8, R203, R4, RZ ;  /* 0x00000004cb087224 */ /* 0x000fe400078e02ff */
[----:B------:R-:W-:Y:S01]  /*6760*/  IMAD.SHL.U32 R212, R7, 0x2, RZ ;  /* 0x0000000207d47824 */ /* 0x000fe200078e00ff */
[--C-:B------:R-:W-:Y:S01]  /*6770*/  IADD3.X R203, PT, PT, R13, UR21, R3.reuse, P3, P2 ;  /* 0x000000150dcb7c10 */ /* 0x100fe20009fe4403 */
[----:B------:R-:W-:Y:S01]  /*6780*/  IMAD.HI R9, R9, 0x2, RZ ;  /* 0x0000000209097827 */ /* 0x000fe200078e02ff */
[--C-:B------:R-:W-:Y:S02]  /*6790*/  IADD3 R206, P3, P2, R206, UR20, R220.reuse ;  /* 0x00000014cece7c10 */ /* 0x100fe4000fa7e0dc */
[--C-:B------:R-:W-:Y:S01]  /*67a0*/  IADD3.X R209, PT, PT, R11, UR21, R3.reuse, P4, P5 ;  /* 0x000000150bd17c10 */ /* 0x100fe2000a7ea403 */
[----:B------:R-:W-:Y:S01]  /*67b0*/  IMAD.SHL.U32 R210, R8, 0x2, RZ ;  /* 0x0000000208d27824 */ /* 0x000fe200078e00ff */
[----:B------:R-:W-:Y:S01]  /*67c0*/  IADD3 R212, P4, P5, R212, UR20, R220 ;  /* 0x00000014d4d47c10 */ /* 0x000fe2000fd9e0dc */
[----:B------:R-:W-:Y:S01]  /*67d0*/  IMAD.HI R7, R7, 0x2, RZ ;  /* 0x0000000207077827 */ /* 0x000fe200078e02ff */
[----:B------:R-:W-:-:S02]  /*67e0*/  IADD3.X R207, PT, PT, R9, UR21, R3, P3, P2 ;  /* 0x0000001509cf7c10 */ /* 0x000fc40009fe4403 */
[----:B------:R-:W-:Y:S01]  /*67f0*/  IADD3 R210, P3, P2, R210, UR20, R220 ;  /* 0x00000014d2d27c10 */ /* 0x000fe2000fa7e0dc */
[----:B------:R-:W-:Y:S01]  /*6800*/  IMAD.HI R8, R8, 0x2, RZ ;  /* 0x0000000208087827 */ /* 0x000fe200078e02ff */
[----:B------:R-:W-:-:S03]  /*6810*/  IADD3.X R213, PT, PT, R7, UR21, R3, P4, P5 ;  /* 0x0000001507d57c10 */ /* 0x000fc6000a7ea403 */
[----:B------:R-:W-:Y:S02]  /*6820*/  IMAD.SHL.U32 R214, R10, 0x2, RZ ;  /* 0x000000020ad67824 */ /* 0x000fe400078e00ff */
[-C--:B------:R-:W-:Y:S02]  /*6830*/  IMAD R7, R219, R4.reuse, RZ ;  /* 0x00000004db077224 */ /* 0x080fe400078e02ff */
[----:B------:R-:W-:Y:S01]  /*6840*/  IMAD R9, R211, R4, RZ ;  /* 0x00000004d3097224 */ /* 0x000fe200078e02ff */
[----:B------:R-:W-:Y:S01]  /*6850*/  IADD3.X R211, PT, PT, R8, UR21, R3, P3, P2 ;  /* 0x0000001508d37c10 */ /* 0x000fe20009fe4403 */
[----:B------:R-:W-:Y:S01]  /*6860*/  IMAD.HI R10, R10, 0x2, RZ ;  /* 0x000000020a0a7827 */ /* 0x000fe200078e02ff */
[----:B------:R-:W-:-:S03]  /*6870*/  IADD3 R214, P3, P2, R214, UR20, R220 ;  /* 0x00000014d6d67c10 */ /* 0x000fc6000fa7e0dc */
[----:B------:R-:W-:Y:S02]  /*6880*/  IMAD R8, R218, R4, RZ ;  /* 0x00000004da087224 */ /* 0x000fe400078e02ff */
[C---:B------:R-:W-:Y:S01]  /*6890*/  IMAD.SHL.U32 R218, R7.reuse, 0x2, RZ ;  /* 0x0000000207da7824 */ /* 0x040fe200078e00ff */
[----:B------:R-:W-:Y:S01]  /*68a0*/  IADD3.X R215, PT, PT, R10, UR21, R3, P3, P2 ;  /* 0x000000150ad77c10 */ /* 0x000fe20009fe4403 */
[----:B------:R-:W-:-:S03]  /*68b0*/  IMAD.HI R7, R7, 0x2, RZ ;  /* 0x0000000207077827 */ /* 0x000fc600078e02ff */
[----:B------:R-:W-:Y:S01]  /*68c0*/  IADD3 R218, P3, P2, R218, UR20, R220 ;  /* 0x00000014dada7c10 */ /* 0x000fe2000fa7e0dc */
[----:B------:R-:W-:-:S03]  /*68d0*/  IMAD.SHL.U32 R216, R9, 0x2, RZ ;  /* 0x0000000209d87824 */ /* 0x000fc600078e00ff */
[----:B------:R-:W-:Y:S02]  /*68e0*/  IADD3.X R219, PT, PT, R7, UR21, R3, P3, P2 ;  /* 0x0000001507db7c10 */ /* 0x000fe40009fe4403 */
[----:B------:R-:W-:Y:S01]  /*68f0*/  ISETP.LT.OR P2, PT, R233, 0x80, P0 ;  /* 0x00000080e900780c */ /* 0x000fe20000741670 */
[----:B------:R-:W-:Y:S01]  /*6900*/  IMAD.HI R9, R9, 0x2, RZ ;  /* 0x0000000209097827 */ /* 0x000fe200078e02ff */
[----:B------:R-:W-:-:S03]  /*6910*/  IADD3 R216, P4, P5, R216, UR20, R220 ;  /* 0x00000014d8d87c10 */ /* 0x000fc6000fd9e0dc */
[C---:B------:R-:W-:Y:S01]  /*6920*/  IMAD.SHL.U32 R221, R8.reuse, 0x2, RZ ;  /* 0x0000000208dd7824 */ /* 0x040fe200078e00ff */
[----:B------:R-:W-:Y:S01]  /*6930*/  IADD3.X R217, PT, PT, R9, UR21, R3, P4, P5 ;  /* 0x0000001509d97c10 */ /* 0x000fe2000a7ea403 */
[----:B------:R-:W-:-:S03]  /*6940*/  IMAD.HI R8, R8, 0x2, RZ ;  /* 0x0000000208087827 */ /* 0x000fc600078e02ff */
[----:B------:R-:W-:Y:S01]  /*6950*/  IADD3 R220, P4, P5, R221, UR20, R220 ;  /* 0x00000014dddc7c10 */ /* 0x000fe2000fd9e0dc */
[----:B0-----:R-:W-:Y:S01]  /*6960*/  UMOV UR4, URZ ;  /* 0x000000ff00047c82 */ /* 0x001fe20008000000 */
[----:B------:R-:W-:Y:S02]  /*6970*/  UMOV UR5, URZ ;  /* 0x000000ff00057c82 */ /* 0x000fe40008000000 */
[----:B------:R-:W-:Y:S01]  /*6980*/  IADD3.X R221, PT, PT, R8, UR21, R3, P4, P5 ;  /* 0x0000001508dd7c10 */ /* 0x000fe2000a7ea403 */
[----:B------:R-:W-:Y:S08]  /*6990*/  @P2 BRA `(.L_x_12) ;  /* 0x0000000000d02947 */ /* 0x000ff00003800000 */
[----:B------:R-:W-:Y:S02]  /*69a0*/  USHF.R.U32.HI UR12, URZ, 0x4, UR9 ;  /* 0x00000004ff0c7899 */ /* 0x000fe40008011609 */
[----:B------:R-:W-:Y:S02]  /*69b0*/  UIADD3 UR11, UPT, UPT, UR9, 0x8000, URZ ;  /* 0x00008000090b7890 */ /* 0x000fe4000fffe0ff */
[----:B------:R-:W-:Y:S02]  /*69c0*/  USGXT.U32 UR12, UR12, 0xe ;  /* 0x0000000e0c0c789a */ /* 0x000fe40008000000 */
[----:B------:R-:W-:Y:S02]  /*69d0*/  USHF.R.U32.HI UR11, URZ, 0x4, UR11 ;  /* 0x00000004ff0b7899 */ /* 0x000fe4000801160b */
[----:B------:R-:W-:Y:S02]  /*69e0*/  UIADD3 UR30, UP1, UPT, UR12, 0x80, URZ ;  /* 0x000000800c1e7890 */ /* 0x000fe4000ff3e0ff */
[----:B------:R-:W-:Y:S01]  /*69f0*/  USGXT.U32 UR14, UR11, 0xe ;  /* 0x0000000e0b0e789a */ /* 0x000fe20008000000 */
[----:B------:R-:W-:Y:S01]  /*6a00*/  UMOV UR6, URZ ;  /* 0x000000ff00067c82 */ /* 0x000fe20008000000 */
[----:B------:R-:W-:Y:S01]  /*6a10*/  UMOV UR7, URZ ;  /* 0x000000ff00077c82 */ /* 0x000fe20008000000 */
[----:B------:R-:W-:-:S02]  /*6a20*/  UIADD3.X UR31, UPT, UPT, UR6, 0x40004040, URZ, UP1, !UPT ;  /* 0x40004040061f7890 */ /* 0x000fc40008ffe4ff */
[----:B------:R-:W-:Y:S02]  /*6a30*/  UIADD3 UR60, UP1, UPT, UR14, 0x2, URZ ;  /* 0x000000020e3c7890 */ /* 0x000fe4000ff3e0ff */
[----:B------:R-:W-:Y:S02]  /*6a40*/  UIADD3.64 UR40, UPT, UPT, UR30, 0x100, URZ ;  /* 0x000001001e287897 */ /* 0x000fe4000fffe0ff */
[----:B------:R-:W-:Y:S02]  /*6a50*/  UIADD3.X UR61, UPT, UPT, UR7, 0x40004040, URZ, UP1, !UPT ;  /* 0x40004040073d7890 */ /* 0x000fe40008ffe4ff */
[----:B------:R-:W-:Y:S02]  /*6a60*/  UIADD3.64 UR6, UPT, UPT, UR30, 0x80, URZ ;  /* 0x000000801e067897 */ /* 0x000fe4000fffe0ff */
[----:B------:R-:W-:Y:S02]  /*6a70*/  UIADD3.64 UR38, UPT, UPT, UR60, 0x2, URZ ;  /* 0x000000023c267897 */ /* 0x000fe4000fffe0ff */
[----:B------:R-:W-:-:S02]  /*6a80*/  UIADD3.64 UR42, UPT, UPT, UR60, 0x4, URZ ;  /* 0x000000043c2a7897 */ /* 0x000fc4000fffe0ff */
[----:B------:R-:W-:Y:S02]  /*6a90*/  UIADD3.64 UR44, UPT, UPT, UR30, 0x180, URZ ;  /* 0x000001801e2c7897 */ /* 0x000fe4000fffe0ff */
[----:B------:R-:W-:Y:S02]  /*6aa0*/  UIADD3.64 UR46, UPT, UPT, UR60, 0xfe, URZ ;  /* 0x000000fe3c2e7897 */ /* 0x000fe4000fffe0ff */
[----:B------:R-:W-:Y:S02]  /*6ab0*/  UIADD3.64 UR48, UPT, UPT, UR30, 0x200, URZ ;  /* 0x000002001e307897 */ /* 0x000fe4000fffe0ff */
[----:B------:R-:W-:Y:S02]  /*6ac0*/  UIADD3.64 UR50, UPT, UPT, UR60, 0x100, URZ ;  /* 0x000001003c327897 */ /* 0x000fe4000fffe0ff */
[----:B------:R-:W-:Y:S02]  /*6ad0*/  UIADD3.64 UR52, UPT, UPT, UR30, 0x280, URZ ;  /* 0x000002801e347897 */ /* 0x000fe4000fffe0ff */
[----:B------:R-:W-:Y:S01]  /*6ae0*/  UIADD3.64 UR54, UPT, UPT, UR60, 0x102, URZ ;  /* 0x000001023c367897 */ /* 0x000fe2000fffe0ff */
[----:B------:R-:W-:Y:S01]  /*6af0*/  UMOV UR22, 0x0 ;  /* 0x0000000000167882 */ /* 0x000fe20000000000 */
[----:B------:R-:W-:Y:S01]  /*6b00*/  UMOV UR23, 0x8108010 ;  /* 0x0810801000177882 */ /* 0x000fe20000000000 */
[----:B------:R-:W-:Y:S01]  /*6b10*/  UIADD3.64 UR56, UPT, UPT, UR30, 0x300, URZ ;  /* 0x000003001e387897 */ /* 0x000fe2000fffe0ff */
[----:B------:R-:W-:Y:S01]  /*6b20*/  UMOV UR13, 0x40004040 ;  /* 0x40004040000d7882 */ /* 0x000fe20000000000 */
[----:B------:R-:W-:Y:S01]  /*6b30*/  UIADD3.64 UR58, UPT, UPT, UR60, 0x104, URZ ;  /* 0x000001043c3a7897 */ /* 0x000fe2000fffe0ff */
[----:B------:R-:W-:Y:S01]  /*6b40*/  UMOV UR15, 0x40004040 ;  /* 0x40004040000f7882 */ /* 0x000fe20000000000 */
[----:B------:R-:W-:Y:S01]  /*6b50*/  UMOV UR26, 0x0 ;  /* 0x00000000001a7882 */ /* 0x000fe20000000000 */
[----:B------:R-:W-:Y:S01]  /*6b60*/  UMOV UR27, 0x8108010 ;  /* 0x08108010001b7882 */ /* 0x000fe20000000000 */
[----:B------:R-:W-:Y:S01]  /*6b70*/  UMOV UR28, 0x0 ;  /* 0x00000000001c7882 */ /* 0x000fe20000000000 */
[----:B------:R-:W-:Y:S01]  /*6b80*/  UMOV UR29, 0x8108010 ;  /* 0x08108010001d7882 */ /* 0x000fe20000000000 */
[----:B------:R0:W-:Y:S01]  /*6b90*/  UTCHMMA.2CTA gdesc[UR12], gdesc[UR14], tmem[UR24], tmem[UR22], idesc[UR23], !UPT ;  /* 0x00ff160e0c0075ea */ /* 0x0001e2000fa00018 */
[----:B------:R-:W-:Y:S01]  /*6ba0*/  UMOV UR32, 0x0 ;  /* 0x0000000000207882 */ /* 0x000fe20000000000 */
[----:B------:R-:W-:Y:S01]  /*6bb0*/  UMOV UR33, 0x8108010 ;  /* 0x0810801000217882 */ /* 0x000fe20000000000 */
[----:B------:R0:W-:Y:S01]  /*6bc0*/  UTCHMMA.2CTA gdesc[UR30], gdesc[UR60], tmem[UR24], tmem[UR26], idesc[UR27], UPT ;  /* 0x00ff1a3c1e0075ea */ /* 0x0001e2000ba00018 */
        /* <DEDUP_REMOVED lines=13> */
[----:B------:R0:W-:Y:S01]  /*6ca0*/  UTCHMMA.2CTA gdesc[UR52], gdesc[UR54], tmem[UR24], tmem[UR62], idesc[UR63], UPT ;  /* 0x00ff3e36340075ea */ /* 0x0001e2000ba00018 */
[----:B------:R0:W-:Y:S01]  /*6cb0*/  UTCHMMA.2CTA gdesc[UR56], gdesc[UR58], tmem[UR24], tmem[UR64], idesc[UR65], UPT ;  /* 0x00ff403a380075ea */ /* 0x0001e2000ba00018 */
[----:B------:R0:W-:Y:S01]  /*6cc0*/  UTCBAR.2CTA.MULTICAST [UR10], URZ, UR11 ;  /* 0x000000ff0a0073e9 */ /* 0x0001e2000820080b */
[----:B------:R-:W-:Y:S01]  /*6cd0*/  NOP ;  /* 0x0000000000007918 */ /* 0x000fe20000000000 */
.L_x_12:
[----:B------:R-:W-:Y:S01]  /*6ce0*/  SHF.R.S32.HI R3, RZ, 0x1f, R233 ;  /* 0x0000001fff037819 */ /* 0x000fe200000114e9 */
[----:B0-----:R-:W-:Y:S01]  /*6cf0*/  USHF.R.U32.HI UR6, URZ, 0x4, UR16 ;  /* 0x00000004ff067899 */ /* 0x001fe20008011610 */
[----:B------:R-:W-:Y:S01]  /*6d00*/  IADD3 R124, P2, PT, R228, UR20, RZ ;  /* 0x00000014e47c7c10 */ /* 0x000fe2000ff5e0ff */
[----:B------:R-:W-:Y:S01]  /*6d10*/  USHF.R.U32.HI UR12, URZ, 0x4, UR17 ;  /* 0x00000004ff0c7899 */ /* 0x000fe20008011611 */
[----:B------:R-:W-:Y:S01]  /*6d20*/  LEA.HI R3, R3, R233, RZ, 0x7 ;  /* 0x000000e903037211 */ /* 0x000fe200078f38ff */
[----:B------:R-:W-:Y:S01]  /*6d30*/  USGXT.U32 UR6, UR6, 0xe ;  /* 0x0000000e0606789a */ /* 0x000fe20008000000 */
[----:B------:R-:W-:Y:S01]  /*6d40*/  IADD3.X R125, PT, PT, R232, UR21, RZ, P2, !PT ;  /* 0x00000015e87d7c10 */ /* 0x000fe200097fe4ff */
[----:B------:R-:W-:Y:S01]  /*6d50*/  USGXT.U32 UR12, UR12, 0xe ;  /* 0x0000000e0c0c789a */ /* 0x000fe20008000000 */
[----:B------:R-:W-:Y:S01]  /*6d60*/  SHF.R.S32.HI R3, RZ, 0x7, R3 ;  /* 0x00000007ff037819 */ /* 0x000fe20000011403 */
[----:B------:R-:W-:Y:S01]  /*6d70*/  UIADD3 UR14, UP1, UPT, UR6, 0x80, URZ ;  /* 0x00000080060e7890 */ /* 0x000fe2000ff3e0ff */
[----:B------:R-:W-:Y:S01]  /*6d80*/  IADD3 R118, P4, PT, R25, UR20, RZ ;  /* 0x0000001419767c10 */ /* 0x000fe2000ff9e0ff */
[----:B------:R-:W-:Y:S01]  /*6d90*/  UIADD3 UR16, UP2, UPT, UR12, 0x2, URZ ;  /* 0x000000020c107890 */ /* 0x000fe2000ff5e0ff */
[----:B------:R-:W-:Y:S01]  /*6da0*/  VIMNMX R7, PT, PT, R3, 0x1, !PT ;  /* 0x0000000103077848 */ /* 0x000fe20007fe0100 */
[----:B------:R-:W-:Y:S01]  /*6db0*/  UIADD3.X UR15, UPT, UPT, UR4, 0x40004040, URZ, UP1, !UPT ;  /* 0x40004040040f7890 */ /* 0x000fe20008ffe4ff */
[----:B------:R-:W-:Y:S01]  /*6dc0*/  IADD3 R120, P5, PT, R223, UR20, RZ ;  /* 0x00000014df787c10 */ /* 0x000fe2000ffbe0ff */
[----:B------:R-:W-:Y:S01]  /*6dd0*/  UIADD3.X UR17, UPT, UPT, UR5, 0x40004040, URZ, UP2, !UPT ;  /* 0x4000404005117890 */ /* 0x000fe200097fe4ff */
[----:B------:R-:W-:Y:S01]  /*6de0*/  IADD3.X R119, PT, PT, R224, UR21, RZ, P4, !PT ;  /* 0x00000015e0777c10 */ /* 0x000fe2000a7fe4ff */
[----:B------:R-:W-:Y:S01]  /*6df0*/  VIADD R7, R7, 0xffffffff ;  /* 0xffffffff07077836 */ /* 0x000fe20000000000 */
[----:B------:R-:W-:Y:S01]  /*6e00*/  IADD3.X R121, PT, PT, R226, UR21, RZ, P5, !PT ;  /* 0x00000015e2797c10 */ /* 0x000fe2000affe4ff */
[----:B------:R-:W-:Y:S01]  /*6e10*/  UMOV UR4, URZ ;  /* 0x000000ff00047c82 */ /* 0x000fe20008000000 */
[----:B------:R-:W-:Y:S01]  /*6e20*/  IADD3 R122, P3, PT, R222, UR20, RZ ;  /* 0x00000014de7a7c10 */ /* 0x000fe2000ff7e0ff */
[----:B------:R-:W-:Y:S01]  /*6e30*/  IMAD.SHL.U32 R3, R5, 0x80, RZ ;  /* 0x0000008005037824 */ /* 0x000fe200078e00ff */
[----:B------:R-:W-:Y:S01]  /*6e40*/  ISETP.NE.U32.AND P2, PT, R7, RZ, PT ;  /* 0x000000ff0700720c */ /* 0x000fe20003f45070 */
[----:B------:R-:W-:Y:S01]  /*6e50*/  IMAD.SHL.U32 R4, R4, 0x80, RZ ;  /* 0x0000008004047824 */ /* 0x000fe200078e00ff */
[----:B------:R-:W-:-:S02]  /*6e60*/  IADD3 R126, P4, PT, R227, UR20, RZ ;  /* 0x00000014e37e7c10 */ /* 0x000fc4000ff9e0ff */
[----:B------:R-:W-:Y:S02]  /*6e70*/  IADD3 R128, P5, PT, R230, UR20, RZ ;  /* 0x00000014e6807c10 */ /* 0x000fe4000ffbe0ff */
[----:B------:R-:W-:Y:S02]  /*6e80*/  IADD3.X R123, PT, PT, R225, UR21, RZ, P3, !PT ;  /* 0x00000015e17b7c10 */ /* 0x000fe40009ffe4ff */
[----:B------:R-:W-:Y:S02]  /*6e90*/  IADD3.X R127, PT, PT, R231, UR21, RZ, P4, !PT ;  /* 0x00000015e77f7c10 */ /* 0x000fe4000a7fe4ff */
[----:B------:R-:W-:-:S03]  /*6ea0*/  IADD3.X R129, PT, PT, R229, UR21, RZ, P5, !PT ;  /* 0x00000015e5817c10 */ /* 0x000fc6000affe4ff */
[----:B------:R-:W-:Y:S05]  /*6eb0*/  @!P2 BRA `(.L_x_13) ;  /* 0x0000002c00dca947 */ /* 0x000fea0003800000 */
[----:B------:R-:W-:Y:S01]  /*6ec0*/  VIADD R6, R6, 0xffffff80 ;  /* 0xffffff8006067836 */ /* 0x000fe20000000000 */
[----:B------:R-:W-:Y:S01]  /*6ed0*/  UIADD3.64 UR20, UPT, UPT, UR14, 0x80, URZ ;  /* 0x000000800e147897 */ /* 0x000fe2000fffe0ff */
[----:B------:R-:W-:Y:S01]  /*6ee0*/  IMAD.MOV.U32 R5, RZ, RZ, R7 ;  /* 0x000000ffff057224 */ /* 0x000fe200078e0007 */
[----:B------:R-:W-:Y:S02]  /*6ef0*/  UIADD3.64 UR22, UPT, UPT, UR16, 0x2, URZ ;  /* 0x0000000210167897 */ /* 0x000fe4000fffe0ff */
[----:B------:R-:W-:Y:S01]  /*6f00*/  R2UR UR25, R6 ;  /* 0x00000000061972ca */ /* 0x000fe200000e0000 */
        /* <DEDUP_REMOVED lines=8> */
[----:B------:R-:W-:-:S02]  /*6f90*/  UIADD3.64 UR42, UPT, UPT, UR14, 0x300, URZ ;  /* 0x000003000e2a7897 */ /* 0x000fc4000fffe0ff */
[----:B------:R-:W-:Y:S01]  /*6fa0*/  UIADD3.64 UR44, UPT, UPT, UR16, 0x104, URZ ;  /* 0x00000104102c7897 */ /* 0x000fe2000fffe0ff */
[----:B------:R-:W-:Y:S01]  /*6fb0*/  UMOV UR11, 0x1 ;  /* 0x00000001000b7882 */ /* 0x000fe20000000000 */
[----:B------:R-:W-:-:S10]  /*6fc0*/  UMOV UR5, URZ ;  /* 0x000000ff00057c82 */ /* 0x000fd40008000000 */
.L_x_16:
[----:B------:R-:W-:Y:S01]  /*6fd0*/  USHF.L.U32 UR4, UR4, 0x1f, URZ ;  /* 0x0000001f04047899 */ /* 0x000fe200080006ff */
[----:B------:R-:W0:Y:S01]  /*6fe0*/  S2R R7, SR_TID.X ;  /* 0x0000000000077919 */ /* 0x000e220000002100 */
[----:B------:R-:W-:-:S04]  /*6ff0*/  IMAD.WIDE R216, R4, 0x2, R216 ;  /* 0x0000000204d87825 */ /* 0x000fc800078e02d8 */
[----:B------:R-:W-:-:S04]  /*7000*/  IMAD.U32 R6, RZ, RZ, UR4 ;  /* 0x00000004ff067e24 */ /* 0x000fc8000f8e00ff */
[----:B------:R-:W1:Y:S01]  /*7010*/  SYNCS.PHASECHK.TRANS64.TRYWAIT P2, [UR10], R6 ;  /* 0x00000006ff0075a7 */ /* 0x000e62000804110a */
[----:B0-----:R-:W-:-:S04]  /*7020*/  SHF.R.U32.HI R7, RZ, 0x6, R7 ;  /* 0x00000006ff077819 */ /* 0x001fc80000011607 */
[----:B------:R-:W-:-:S04]  /*7030*/  SGXT.U32 R7, R7, 0x1 ;  /* 0x000000010707781a */ /* 0x000fc80000000000 */
[----:B------:R-:W-:Y:S01]  /*7040*/  ISETP.GE.AND P5, PT, R7, UR25, PT ;  /* 0x0000001907007c0c */ /* 0x000fe2000bfa6270 */
[----:B-1----:R-:W-:-:S12]  /*7050*/  @!P2 BRA `(.L_x_14) ;  /* 0x000000400088a947 */ /* 0x002fd80003800000 */
.L_x_24:
[----:B------:R-:W-:Y:S01]  /*7060*/  STL [R1+0x54], R251 ;  /* 0x000054fb01007387 */ /* 0x000fe20000100800 */
[----:B------:R-:W-:Y:S01]  /*7070*/  PRMT R244, RZ, 0x7610, R244 ;  /* 0x00007610fff47816 */ /* 0x000fe200000000f4 */
[C---:B------:R-:W-:Y:S01]  /*7080*/  IMAD.WIDE R94, R4.reuse, 0x2, R94 ;  /* 0x00000002045e7825 */ /* 0x040fe200078e025e */
[----:B------:R-:W-:Y:S01]  /*7090*/  PRMT R228, RZ, 0x7610, R228 ;  /* 0x00007610ffe47816 */ /* 0x000fe200000000e4 */
[----:B------:R0:W-:Y:S01]  /*70a0*/  STL [R1+0x50], R252 ;  /* 0x000050fc01007387 */ /* 0x0001e20000100800 */
[----:B------:R-:W-:Y:S01]  /*70b0*/  PRMT R241, RZ, 0x7610, R241 ;  /* 0x00007610fff17816 */ /* 0x000fe200000000f1 */
[C---:B------:R-:W-:Y:S02]  /*70c0*/  IMAD.WIDE R96, R4.reuse, 0x2, R96 ;  /* 0x0000000204607825 */ /* 0x040fe400078e0260 */
[----:B------:R-:W2:Y:S01]  /*70d0*/  @!P5 LDG.E.U16 R244, desc[UR18][R94.64] ;  /* 0x000000125ef4d981 */ /* 0x000ea2000c1e1500 */
[----:B------:R-:W-:Y:S01]  /*70e0*/  PRMT R227, RZ, 0x7610, R227 ;  /* 0x00007610ffe37816 */ /* 0x000fe200000000e3 */
[----:B------:R-:W-:-:S04]  /*70f0*/  IMAD.WIDE R120, R4, 0x2, R120 ;  /* 0x0000000204787825 */ /* 0x000fc800078e0278 */
[C---:B------:R-:W-:Y:S01]  /*7100*/  IMAD.WIDE R118, R4.reuse, 0x2, R118 ;  /* 0x0000000204767825 */ /* 0x040fe200078e0276 */
[----:B0-----:R-:W0:Y:S01]  /*7110*/  S2R R252, SR_TID.X ;  /* 0x0000000000fc7919 */ /* 0x001e220000002100 */
[----:B------:R-:W-:Y:S02]  /*7120*/  PRMT R237, RZ, 0x7610, R237 ;  /* 0x00007610ffed7816 */ /* 0x000fe400000000ed */
[C---:B------:R-:W-:Y:S01]  /*7130*/  IMAD.WIDE R124, R4.reuse, 0x2, R124 ;  /* 0x00000002047c7825 */ /* 0x040fe200078e027c */
[----:B------:R-:W-:Y:S01]  /*7140*/  PRMT R226, RZ, 0x7610, R226 ;  /* 0x00007610ffe27816 */ /* 0x000fe200000000e2 */
[----:B------:R-:W-:Y:S02]  /*7150*/  STL [R1+0x10], R2 ;  /* 0x0000100201007387 */ /* 0x000fe40000100800 */
[C---:B------:R-:W-:Y:S01]  /*7160*/  IMAD.WIDE R126, R4.reuse, 0x2, R126 ;  /* 0x00000002047e7825 */ /* 0x040fe200078e027e */
[----:B------:R-:W-:Y:S01]  /*7170*/  PRMT R245, RZ, 0x7610, R245 ;  /* 0x00007610fff57816 */ /* 0x000fe200000000f5 */
[----:B------:R-:W-:Y:S02]  /*7180*/  STL [R1+0xc], R5 ;  /* 0x00000c0501007387 */ /* 0x000fe40000100800 */
[----:B------:R-:W-:-:S04]  /*7190*/  IMAD.WIDE R132, R4, 0x2, R132 ;  /* 0x0000000204847825 */ /* 0x000fc800078e0284 */
[----:B------:R-:W-:-:S04]  /*71a0*/  IMAD.WIDE R134, R4, 0x2, R134 ;  /* 0x0000000204867825 */ /* 0x000fc800078e0286 */
[----:B------:R-:W-:-:S04]  /*71b0*/  IMAD.WIDE R138, R4, 0x2, R138 ;  /* 0x00000002048a7825 */ /* 0x000fc800078e028a */
[----:B------:R-:W-:-:S04]  /*71c0*/  IMAD.WIDE R146, R4, 0x2, R146 ;  /* 0x0000000204927825 */ /* 0x000fc800078e0292 */
[----:B------:R-:W-:-:S04]  /*71d0*/  IMAD.WIDE R140, R4, 0x2, R140 ;  /* 0x00000002048c7825 */ /* 0x000fc800078e028c */
[C---:B------:R-:W-:Y:S01]  /*71e0*/  IMAD.WIDE R152, R4.reuse, 0x2, R152 ;  /* 0x0000000204987825 */ /* 0x040fe200078e0298 */
[--C-:B0-----:R-:W-:Y:S02]  /*71f0*/  SHF.R.U32.HI R251, RZ, 0x6, R252.reuse ;  /* 0x00000006fffb7819 */ /* 0x101fe400000116fc */
[----:B------:R-:W-:Y:S01]  /*7200*/  SHF.R.U32.HI R252, RZ, 0x6, R252 ;  /* 0x00000006fffc7819 */ /* 0x000fe200000116fc */
[----:B------:R-:W-:Y:S01]  /*7210*/  IMAD.WIDE R160, R4, 0x2, R160 ;  /* 0x0000000204a07825 */ /* 0x000fe200078e02a0 */
[----:B------:R-:W-:Y:S02]  /*7220*/  SGXT.U32 R251, R251, 0x1 ;  /* 0x00000001fbfb781a */ /* 0x000fe40000000000 */
[----:B------:R-:W-:Y:S01]  /*7230*/  SGXT.U32 R252, R252, 0x1 ;  /* 0x00000001fcfc781a */ /* 0x000fe20000000000 */
[----:B------:R-:W-:Y:S01]  /*7240*/  IMAD.WIDE R166, R4, 0x2, R166 ;  /* 0x0000000204a67825 */ /* 0x000fe200078e02a6 */
[----:B------:R-:W-:Y:S02]  /*7250*/  LOP3.LUT R251, R251, 0x2, RZ, 0xfc, !PT ;  /* 0x00000002fbfb7812 */ /* 0x000fe400078efcff */
[----:B------:R-:W-:Y:S01]  /*7260*/  LOP3.LUT R252, R252, 0x8, RZ, 0xfc, !PT ;  /* 0x00000008fcfc7812 */ /* 0x000fe200078efcff */
[----:B------:R-:W-:Y:S01]  /*7270*/  IMAD.WIDE R174, R4, 0x2, R174 ;  /* 0x0000000204ae7825 */ /* 0x000fe200078e02ae */
[----:B------:R-:W-:-:S02]  /*7280*/  ISETP.GE.AND P3, PT, R251, UR25, PT ;  /* 0x00000019fb007c0c */ /* 0x000fc4000bf66270 */
[----:B------:R-:W0:Y:S01]  /*7290*/  S2R R251, SR_TID.X ;  /* 0x0000000000fb7919 */ /* 0x000e220000002100 */
[----:B------:R-:W-:Y:S01]  /*72a0*/  ISETP.GE.AND P2, PT, R252, UR25, PT ;  /* 0x00000019fc007c0c */ /* 0x000fe2000bf46270 */
[----:B------:R-:W-:-:S04]  /*72b0*/  IMAD.WIDE R180, R4, 0x2, R180 ;  /* 0x0000000204b47825 */ /* 0x000fc800078e02b4 */
[----:B------:R-:W-:-:S04]  /*72c0*/  IMAD.WIDE R188, R4, 0x2, R188 ;  /* 0x0000000204bc7825 */ /* 0x000fc800078e02bc */
[C---:B------:R-:W-:Y:S01]  /*72d0*/  IMAD.WIDE R202, R4.reuse, 0x2, R202 ;  /* 0x0000000204ca7825 */ /* 0x040fe200078e02ca */
[----:B------:R-:W3:Y:S03]  /*72e0*/  @!P3 LDG.E.U16 R228, desc[UR18][R96.64] ;  /* 0x0000001260e4b981 */ /* 0x000ee6000c1e1500 */
[C---:B------:R-:W-:Y:S01]  /*72f0*/  IMAD.WIDE R194, R4.reuse, 0x2, R194 ;  /* 0x0000000204c27825 */ /* 0x040fe200078e02c2 */
[----:B------:R-:W4:Y:S03]  /*7300*/  @!P2 LDG.E.U16 R241, desc[UR18][R118.64] ;  /* 0x0000001276f1a981 */ /* 0x000f26000c1e1500 */
[----:B------:R-:W-:-:S04]  /*7310*/  IMAD.WIDE R208, R4, 0x2, R208 ;  /* 0x0000000204d07825 */ /* 0x000fc800078e02d0 */
[----:B------:R-:W-:Y:S01]  /*7320*/  IMAD.WIDE R168, R4, 0x2, R168 ;  /* 0x0000000204a87825 */ /* 0x000fe200078e02a8 */
[--C-:B0-----:R-:W-:Y:S02]  /*7330*/  SHF.R.U32.HI R252, RZ, 0x6, R251.reuse ;  /* 0x00000006fffc7819 */ /* 0x101fe400000116fb */
[----:B------:R-:W-:Y:S02]  /*7340*/  SHF.R.U32.HI R251, RZ, 0x6, R251 ;  /* 0x00000006fffb7819 */ /* 0x000fe400000116fb */
[----:B------:R-:W-:Y:S02]  /*7350*/  SGXT.U32 R252, R252, 0x1 ;  /* 0x00000001fcfc781a */ /* 0x000fe40000000000 */
[----:B------:R-:W-:Y:S02]  /*7360*/  SGXT.U32 R251, R251, 0x1 ;  /* 0x00000001fbfb781a */ /* 0x000fe40000000000 */
[----:B------:R-:W-:Y:S02]  /*7370*/  LOP3.LUT R252, R252, 0xa, RZ, 0xfc, !PT ;  /* 0x0000000afcfc7812 */ /* 0x000fe400078efcff */
[----:B------:R-:W-:-:S02]  /*7380*/  LOP3.LUT R251, R251, 0x10, RZ, 0xfc, !PT ;  /* 0x00000010fbfb7812 */ /* 0x000fc400078efcff */
[----:B------:R-:W-:Y:S02]  /*7390*/  ISETP.GE.AND P4, PT, R252, UR25, PT ;  /* 0x00000019fc007c0c */ /* 0x000fe4000bf86270 */
[----:B------:R-:W-:Y:S02]  /*73a0*/  ISETP.GE.AND P6, PT, R251, UR25, PT ;  /* 0x00000019fb007c0c */ /* 0x000fe4000bfc6270 */
[----:B------:R-:W0:Y:S09]  /*73b0*/  S2R R251, SR_TID.X ;  /* 0x0000000000fb7919 */ /* 0x000e320000002100 */
[----:B------:R-:W2:Y:S04]  /*73c0*/  @!P4 LDG.E.U16 R227, desc[UR18][R120.64] ;  /* 0x0000001278e3c981 */ /* 0x000ea8000c1e1500 */
[----:B------:R-:W2:Y:S01]  /*73d0*/  @!P6 LDG.E.U16 R237, desc[UR18][R124.64] ;  /* 0x000000127cede981 */ /* 0x000ea2000c1e1500 */
[----:B0-----:R-:W-:-:S04]  /*73e0*/  SHF.R.U32.HI R252, RZ, 0x6, R251 ;  /* 0x00000006fffc7819 */ /* 0x001fc800000116fb */
[----:B------:R-:W-:-:S04]  /*73f0*/  SGXT.U32 R252, R252, 0x1 ;  /* 0x00000001fcfc781a */ /* 0x000fc80000000000 */
[----:B------:R-:W-:-:S04]  /*7400*/  LOP3.LUT R252, R252, 0x12, RZ, 0xfc, !PT ;  /* 0x00000012fcfc7812 */ /* 0x000fc800078efcff */
[----:B------:R-:W-:Y:S02]  /*7410*/  ISETP.GE.AND P5, PT, R252, UR25, PT ;  /* 0x00000019fc007c0c */ /* 0x000fe4000bfa6270 */
[----:B------:R-:W-:-:S04]  /*7420*/  SHF.R.U32.HI R252, RZ, 0x6, R251 ;  /* 0x00000006fffc7819 */ /* 0x000fc800000116fb */
[----:B------:R-:W-:-:S04]  /*7430*/  SGXT.U32 R252, R252, 0x1 ;  /* 0x00000001fcfc781a */ /* 0x000fc80000000000 */
[----:B------:R-:W-:-:S03]  /*7440*/  LOP3.LUT R252, R252, 0x18, RZ, 0xfc, !PT ;  /* 0x00000018fcfc7812 */ /* 0x000fc600078efcff */
[----:B------:R-:W2:Y:S01]  /*7450*/  @!P5 LDG.E.U16 R226, desc[UR18][R126.64] ;  /* 0x000000127ee2d981 */ /* 0x000ea2000c1e1500 */
[----:B------:R-:W-:Y:S02]  /*7460*/  ISETP.GE.AND P3, PT, R252, UR25, PT ;  /* 0x00000019fc007c0c */ /* 0x000fe4000bf66270 */
[--C-:B------:R-:W-:Y:S02]  /*7470*/  SHF.R.U32.HI R252, RZ, 0x6, R251.reuse ;  /* 0x00000006fffc7819 */ /* 0x100fe400000116fb */
[----:B------:R-:W-:-:S04]  /*7480*/  SHF.R.U32.HI R251, RZ, 0x6, R251 ;  /* 0x00000006fffb7819 */ /* 0x000fc800000116fb */
[----:B------:R-:W-:-:S04]  /*7490*/  SGXT.U32 R251, R251, 0x1 ;  /* 0x00000001fbfb781a */ /* 0x000fc80000000000 */
[----:B------:R-:W-:Y:S01]  /*74a0*/  LOP3.LUT R251, R251, 0x20, RZ, 0xfc, !PT ;  /* 0x00000020fbfb7812 */ /* 0x000fe200078efcff */
[----:B------:R-:W2:Y:S03]  /*74b0*/  @!P3 LDG.E.U16 R245, desc[UR18][R132.64] ;  /* 0x0000001284f5b981 */ /* 0x000ea6000c1e1500 */
[----:B------:R-:W-:Y:S02]  /*74c0*/  ISETP.GE.AND P4, PT, R251, UR25, PT ;  /* 0x00000019fb007c0c */ /* 0x000fe4000bf86270 */
[----:B------:R-:W0:Y:S01]  /*74d0*/  S2R R251, SR_TID.X ;  /* 0x0000000000fb7919 */ /* 0x000e220000002100 */
[----:B------:R-:W-:-:S04]  /*74e0*/  SGXT.U32 R252, R252, 0x1 ;  /* 0x00000001fcfc781a */ /* 0x000fc80000000000 */
[----:B------:R-:W-:-:S04]  /*74f0*/  LOP3.LUT R252, R252, 0x1a, RZ, 0xfc, !PT ;  /* 0x0000001afcfc7812 */ /* 0x000fc800078efcff */
[----:B------:R-:W-:Y:S02]  /*7500*/  ISETP.GE.AND P2, PT, R252, UR25, PT ;  /* 0x00000019fc007c0c */ /* 0x000fe4000bf46270 */
[----:B0-----:R-:W-:-:S04]  /*7510*/  SHF.R.U32.HI R252, RZ, 0x6, R251 ;  /* 0x00000006fffc7819 */ /* 0x001fc800000116fb */
[----:B------:R-:W-:-:S04]  /*7520*/  SGXT.U32 R252, R252, 0x1 ;  /* 0x00000001fcfc781a */ /* 0x000fc80000000000 */
[----:B------:R-:W-:-:S04]  /*7530*/  LOP3.LUT R252, R252, 0x22, RZ, 0xfc, !PT ;  /* 0x00000022fcfc7812 */ /* 0x000fc800078efcff */
[----:B------:R-:W-:Y:S02]  /*7540*/  ISETP.GE.AND P6, PT, R252, UR25, PT ;  /* 0x00000019fc007c0c */ /* 0x000fe4000bfc6270 */
[----:B------:R-:W-:-:S04]  /*7550*/  SHF.R.U32.HI R252, RZ, 0x6, R251 ;  /* 0x00000006fffc7819 */ /* 0x000fc800000116fb */
[----:B------:R-:W-:-:S04]  /*7560*/  SGXT.U32 R252, R252, 0x1 ;  /* 0x00000001fcfc781a */ /* 0x000fc80000000000 */
[----:B------:R-:W-:-:S04]  /*7570*/  LOP3.LUT R252, R252, 0x28, RZ, 0xfc, !PT ;  /* 0x00000028fcfc7812 */ /* 0x000fc800078efcff */
[----:B------:R-:W-:Y:S02]  /*7580*/  ISETP.GE.AND P5, PT, R252, UR25, PT ;  /* 0x00000019fc007c0c */ /* 0x000fe4000bfa6270 */
[----:B------:R-:W-:-:S04]  /*7590*/  SHF.R.U32.HI R252, RZ, 0x6, R251 ;  /* 0x00000006fffc7819 */ /* 0x000fc800000116fb */
[----:B------:R-:W-:-:S04]  /*75a0*/  SGXT.U32 R252, R252, 0x1 ;  /* 0x00000001fcfc781a */ /* 0x000fc80000000000 */
[----:B------:R-:W-:-:S04]  /*75b0*/  LOP3.LUT R252, R252, 0x30, RZ, 0xfc, !PT ;  /* 0x00000030fcfc7812 */ /* 0x000fc800078efcff */
[----:B------:R-:W-:Y:S02]  /*75c0*/  ISETP.GE.AND P3, PT, R252, UR25, PT ;  /* 0x00000019fc007c0c */ /* 0x000fe4000bf66270 */
[----:B------:R-:W-:Y:S02]  /*75d0*/  SHF.R.U32.HI R252, RZ, 0x6, R251 ;  /* 0x00000006fffc7819 */ /* 0x000fe400000116fb */
[----:B------:R-:W-:Y:S02]  /*75e0*/  PRMT R238, RZ, 0x7610, R238 ;  /* 0x00007610ffee7816 */ /* 0x000fe400000000ee */
[----:B------:R-:W-:-:S04]  /*75f0*/  SGXT.U32 R252, R252, 0x1 ;  /* 0x00000001fcfc781a */ /* 0x000fc80000000000 */
[----:B------:R-:W-:Y:S01]  /*7600*/  LOP3.LUT R252, R252, 0x38, RZ, 0xfc, !PT ;  /* 0x00000038fcfc7812 */ /* 0x000fe200078efcff */
[----:B------:R0:W2:Y:S03]  /*7610*/  @!P2 LDG.E.U16 R238, desc[UR18][R134.64] ;  /* 0x0000001286eea981 */ /* 0x0000a6000c1e1500 */
[----:B------:R-:W-:Y:S02]  /*7620*/  ISETP.GE.AND P2, PT, R252, UR25, PT ;  /* 0x00000019fc007c0c */ /* 0x000fe4000bf46270 */
[----:B------:R-:W-:Y:S01]  /*7630*/  SHF.R.U32.HI R252, RZ, 0x6, R251 ;  /* 0x00000006fffc7819 */ /* 0x000fe200000116fb */
[----:B------:R-:W-:Y:S01]  /*7640*/  STL [R1+0x18], R94 ;  /* 0x0000185e01007387 */ /* 0x000fe20000100800 */
[----:B------:R-:W-:Y:S02]  /*7650*/  PRMT R234, RZ, 0x7610, R234 ;  /* 0x00007610ffea7816 */ /* 0x000fe400000000ea */
[----:B------:R-:W-:Y:S01]  /*7660*/  SGXT.U32 R252, R252, 0x1 ;  /* 0x00000001fcfc781a */ /* 0x000fe20000000000 */
[----:B------:R-:W-:Y:S04]  /*7670*/  STL [R1+0x14], R95 ;  /* 0x0000145f01007387 */ /* 0x000fe80000100800 */
[----:B------:R-:W-:Y:S01]  /*7680*/  STL [R1+0x20], R96 ;  /* 0x0000206001007387 */ /* 0x000fe20000100800 */
[----:B------:R-:W-:-:S03]  /*7690*/  LOP3.LUT R252, R252, 0x40, RZ, 0xfc, !PT ;  /* 0x00000040fcfc7812 */ /* 0x000fc600078efcff */
[----:B------:R-:W-:Y:S04]  /*76a0*/  STL [R1+0x1c], R97 ;  /* 0x00001c6101007387 */ /* 0x000fe80000100800 */
[----:B------:R-:W-:Y:S04]  /*76b0*/  STL [R1+0x28], R118 ;  /* 0x0000287601007387 */ /* 0x000fe80000100800 */
[----:B------:R-:W-:Y:S04]  /*76c0*/  STL [R1+0x24], R119 ;  /* 0x0000247701007387 */ /* 0x000fe80000100800 */
[----:B------:R-:W-:Y:S04]  /*76d0*/  STL [R1+0x30], R120 ;  /* 0x0000307801007387 */ /* 0x000fe80000100800 */
[----:B------:R-:W-:Y:S04]  /*76e0*/  STL [R1+0x2c], R121 ;  /* 0x00002c7901007387 */ /* 0x000fe80000100800 */
[----:B------:R-:W2:Y:S01]  /*76f0*/  @!P4 LDG.E.U16 R234, desc[UR18][R138.64] ;  /* 0x000000128aeac981 */ /* 0x000ea2000c1e1500 */
[----:B------:R-:W-:-:S02]  /*7700*/  ISETP.GE.AND P4, PT, R252, UR25, PT ;  /* 0x00000019fc007c0c */ /* 0x000fc4000bf86270 */
[----:B------:R-:W-:Y:S01]  /*7710*/  SHF.R.U32.HI R252, RZ, 0x6, R251 ;  /* 0x00000006fffc7819 */ /* 0x000fe200000116fb */
[----:B------:R-:W-:Y:S04]  /*7720*/  STL [R1+0x38], R124 ;  /* 0x0000387c01007387 */ /* 0x000fe80000100800 */
[----:B------:R-:W-:Y:S01]  /*7730*/  STL [R1+0x34], R125 ;  /* 0x0000347d01007387 */ /* 0x000fe20000100800 */
[----:B------:R-:W-:-:S03]  /*7740*/  SGXT.U32 R252, R252, 0x1 ;  /* 0x00000001fcfc781a */ /* 0x000fc60000000000 */
[----:B------:R-:W-:Y:S01]  /*7750*/  STL [R1+0x40], R126 ;  /* 0x0000407e01007387 */ /* 0x000fe20000100800 */
[----:B------:R-:W-:-:S03]  /*7760*/  PRMT R236, RZ, 0x7610, R236 ;  /* 0x00007610ffec7816 */ /* 0x000fc600000000ec */
[----:B------:R-:W-:Y:S04]  /*7770*/  STL [R1+0x3c], R127 ;  /* 0x00003c7f01007387 */ /* 0x000fe80000100800 */
[----:B------:R-:W-:Y:S04]  /*7780*/  STL [R1+0x48], R132 ;  /* 0x0000488401007387 */ /* 0x000fe80000100800 */
[----:B------:R-:W-:Y:S01]  /*7790*/  STL [R1+0x44], R133 ;  /* 0x0000448501007387 */ /* 0x000fe20000100800 */
[----:B------:R-:W-:-:S03]  /*77a0*/  LOP3.LUT R252, R252, 0x50, RZ, 0xfc, !PT ;  /* 0x00000050fcfc7812 */ /* 0x000fc600078efcff */
[----:B------:R0:W-:Y:S01]  /*77b0*/  STL [R1+0x4c], R135 ;  /* 0x00004c8701007387 */ /* 0x0001e20000100800 */
[----:B------:R-:W-:-:S03]  /*77c0*/  PRMT R225, RZ, 0x7610, R225 ;  /* 0x00007610ffe17816 */ /* 0x000fc600000000e1 */
[----:B------:R-:W2:Y:S01]  /*77d0*/  @!P5 LDG.E.U16 R236, desc[UR18][R146.64] ;  /* 0x0000001292ecd981 */ /* 0x000ea2000c1e1500 */
[----:B0-----:R-:W-:-:S03]  /*77e0*/  SHF.R.U32.HI R135, RZ, 0x6, R251 ;  /* 0x00000006ff877819 */ /* 0x001fc600000116fb */
[----:B------:R-:W2:Y:S01]  /*77f0*/  @!P6 LDG.E.U16 R225, desc[UR18][R140.64] ;  /* 0x000000128ce1e981 */ /* 0x000ea2000c1e1500 */
[----:B------:R-:W-:Y:S02]  /*7800*/  ISETP.GE.AND P5, PT, R252, UR25, PT ;  /* 0x00000019fc007c0c */ /* 0x000fe4000bfa6270 */
[----:B------:R-:W-:Y:S02]  /*7810*/  SGXT.U32 R135, R135, 0x1 ;  /* 0x000000018787781a */ /* 0x000fe40000000000 */
[----:B------:R-:W-:Y:S02]  /*7820*/  SHF.R.U32.HI R252, RZ, 0x6, R251 ;  /* 0x00000006fffc7819 */ /* 0x000fe400000116fb */
[----:B------:R-:W-:Y:S02]  /*7830*/  LOP3.LUT R135, R135, 0x48, RZ, 0xfc, !PT ;  /* 0x0000004887877812 */ /* 0x000fe400078efcff */
[----:B------:R-:W-:Y:S02]  /*7840*/  SGXT.U32 R252, R252, 0x1 ;  /* 0x00000001fcfc781a */ /* 0x000fe40000000000 */
[----:B------:R-:W-:-:S02]  /*7850*/  PRMT R233, RZ, 0x7610, R233 ;  /* 0x00007610ffe97816 */ /* 0x000fc400000000e9 */
[----:B------:R-:W-:Y:S02]  /*7860*/  ISETP.GE.AND P6, PT, R135, UR25, PT ;  /* 0x0000001987007c0c */ /* 0x000fe4000bfc6270 */
[----:B------:R-:W-:Y:S02]  /*7870*/  SHF.R.U32.HI R135, RZ, 0x6, R251 ;  /* 0x00000006ff877819 */ /* 0x000fe400000116fb */
[----:B------:R-:W-:Y:S01]  /*7880*/  LOP3.LUT R252, R252, 0x58, RZ, 0xfc, !PT ;  /* 0x00000058fcfc7812 */ /* 0x000fe200078efcff */
[----:B------:R-:W2:Y:S01]  /*7890*/  @!P3 LDG.E.U16 R233, desc[UR18][R152.64] ;  /* 0x0000001298e9b981 */ /* 0x000ea2000c1e1500 */
[----:B------:R-:W-:Y:S02]  /*78a0*/  SGXT.U32 R135, R135, 0x1 ;  /* 0x000000018787781a */ /* 0x000fe40000000000 */
[----:B------:R-:W-:Y:S02]  /*78b0*/  PRMT R240, RZ, 0x7610, R240 ;  /* 0x00007610fff07816 */ /* 0x000fe400000000f0 */
[----:B------:R-:W-:-:S02]  /*78c0*/  ISETP.GE.AND P3, PT, R252, UR25, PT ;  /* 0x00000019fc007c0c */ /* 0x000fc4000bf66270 */
[--C-:B------:R-:W-:Y:S02]  /*78d0*/  SHF.R.U32.HI R252, RZ, 0x6, R251.reuse ;  /* 0x00000006fffc7819 */ /* 0x100fe400000116fb */
[----:B------:R-:W-:Y:S01]  /*78e0*/  LOP3.LUT R135, R135, 0x60, RZ, 0xfc, !PT ;  /* 0x0000006087877812 */ /* 0x000fe200078efcff */
[----:B------:R-:W2:Y:S01]  /*78f0*/  @!P2 LDG.E.U16 R240, desc[UR18][R160.64] ;  /* 0x00000012a0f0a981 */ /* 0x000ea2000c1e1500 */
[----:B------:R-:W-:Y:S02]  /*7900*/  SGXT.U32 R252, R252, 0x1 ;  /* 0x00000001fcfc781a */ /* 0x000fe40000000000 */
[----:B------:R-:W-:Y:S02]  /*7910*/  ISETP.GE.AND P2, PT, R135, UR25, PT ;  /* 0x0000001987007c0c */ /* 0x000fe4000bf46270 */
[----:B------:R-:W-:Y:S02]  /*7920*/  PRMT R232, RZ, 0x7610, R232 ;  /* 0x00007610ffe87816 */ /* 0x000fe400000000e8 */
[----:B------:R-:W-:-:S02]  /*7930*/  SHF.R.U32.HI R135, RZ, 0x6, R251 ;  /* 0x00000006ff877819 */ /* 0x000fc400000116fb */
[----:B------:R-:W-:Y:S02]  /*7940*/  LOP3.LUT R252, R252, 0x68, RZ, 0xfc, !PT ;  /* 0x00000068fcfc7812 */ /* 0x000fe400078efcff */
[----:B------:R-:W-:Y:S01]  /*7950*/  SGXT.U32 R135, R135, 0x1 ;  /* 0x000000018787781a */ /* 0x000fe20000000000 */
[----:B------:R-:W2:Y:S01]  /*7960*/  @!P4 LDG.E.U16 R232, desc[UR18][R166.64] ;  /* 0x00000012a6e8c981 */ /* 0x000ea2000c1e1500 */
[----:B------:R-:W-:Y:S02]  /*7970*/  PRMT R29, RZ, 0x7610, R29 ;  /* 0x00007610ff1d7816 */ /* 0x000fe4000000001d */
[----:B------:R-:W-:Y:S02]  /*7980*/  ISETP.GE.AND P4, PT, R252, UR25, PT ;  /* 0x00000019fc007c0c */ /* 0x000fe4000bf86270 */
[----:B------:R-:W-:Y:S01]  /*7990*/  LOP3.LUT R135, R135, 0x70, RZ, 0xfc, !PT ;  /* 0x0000007087877812 */ /* 0x000fe200078efcff */
[----:B------:R-:W0:Y:S01]  /*79a0*/  S2R R252, SR_TID.X ;  /* 0x0000000000fc7919 */ /* 0x000e220000002100 */
[----:B------:R-:W2:Y:S02]  /*79b0*/  @!P6 LDG.E.U16 R29, desc[UR18][R174.64] ;  /* 0x00000012ae1de981 */ /* 0x000ea4000c1e1500 */
[----:B------:R-:W-:-:S02]  /*79c0*/  ISETP.GE.AND P6, PT, R135, UR25, PT ;  /* 0x0000001987007c0c */ /* 0x000fc4000bfc6270 */
[----:B------:R-:W-:Y:S02]  /*79d0*/  SHF.R.U32.HI R135, RZ, 0x6, R251 ;  /* 0x00000006ff877819 */ /* 0x000fe400000116fb */
[----:B------:R-:W-:Y:S02]  /*79e0*/  PRMT R231, RZ, 0x7610, R231 ;  /* 0x00007610ffe77816 */ /* 0x000fe400000000e7 */
[----:B------:R-:W-:-:S04]  /*79f0*/  SGXT.U32 R135, R135, 0x1 ;  /* 0x000000018787781a */ /* 0x000fc80000000000 */
[----:B------:R-:W-:Y:S01]  /*7a00*/  LOP3.LUT R135, R135, 0x78, RZ, 0xfc, !PT ;  /* 0x0000007887877812 */ /* 0x000fe200078efcff */
[----:B------:R-:W2:Y:S03]  /*7a10*/  @!P5 LDG.E.U16 R231, desc[UR18][R180.64] ;  /* 0x00000012b4e7d981 */ /* 0x000ea6000c1e1500 */
[----:B------:R-:W-:Y:S02]  /*7a20*/  ISETP.GE.AND P5, PT, R135, UR25, PT ;  /* 0x0000001987007c0c */ /* 0x000fe4000bfa6270 */
[----:B------:R-:W-:Y:S02]  /*7a30*/  SHF.R.U32.HI R135, RZ, 0x6, R251 ;  /* 0x00000006ff877819 */ /* 0x000fe400000116fb */
[----:B------:R-:W-:Y:S02]  /*7a40*/  PRMT R235, RZ, 0x7610, R235 ;  /* 0x00007610ffeb7816 */ /* 0x000fe400000000eb */
[----:B------:R-:W-:-:S04]  /*7a50*/  SGXT.U32 R135, R135, 0x1 ;  /* 0x000000018787781a */ /* 0x000fc80000000000 */
[----:B------:R-:W-:Y:S01]  /*7a60*/  LOP3.LUT R135, R135, 0x2a, RZ, 0xfc, !PT ;  /* 0x0000002a87877812 */ /* 0x000fe200078efcff */
[----:B------:R-:W2:Y:S03]  /*7a70*/  @!P3 LDG.E.U16 R235, desc[UR18][R188.64] ;  /* 0x00000012bcebb981 */ /* 0x000ea6000c1e1500 */
[----:B------:R-:W-:Y:S02]  /*7a80*/  ISETP.GE.AND P3, PT, R135, UR25, PT ;  /* 0x0000001987007c0c */ /* 0x000fe4000bf66270 */
[----:B------:R-:W-:Y:S02]  /*7a90*/  SHF.R.U32.HI R135, RZ, 0x6, R251 ;  /* 0x00000006ff877819 */ /* 0x000fe400000116fb */
[----:B0-----:R-:W-:Y:S02]  /*7aa0*/  SHF.R.U32.HI R251, RZ, 0x6, R252 ;  /* 0x00000006fffb7819 */ /* 0x001fe400000116fc */
[----:B------:R-:W-:-:S02]  /*7ab0*/  PRMT R239, RZ, 0x7610, R239 ;  /* 0x00007610ffef7816 */ /* 0x000fc400000000ef */
[----:B------:R-:W-:-:S04]  /*7ac0*/  SGXT.U32 R251, R251, 0x1 ;  /* 0x00000001fbfb781a */ /* 0x000fc80000000000 */
[----:B------:R-:W-:Y:S01]  /*7ad0*/  LOP3.LUT R251, R251, 0x3a, RZ, 0xfc, !PT ;  /* 0x0000003afbfb7812 */ /* 0x000fe200078efcff */
[----:B------:R-:W2:Y:S03]  /*7ae0*/  @!P4 LDG.E.U16 R239, desc[UR18][R202.64] ;  /* 0x00000012caefc981 */ /* 0x000ea6000c1e1500 */
[----:B------:R-:W-:Y:S02]  /*7af0*/  ISETP.GE.AND P4, PT, R251, UR25, PT ;  /* 0x00000019fb007c0c */ /* 0x000fe4000bf86270 */
[----:B------:R-:W0:Y:S01]  /*7b00*/  S2R R251, SR_TID.X ;  /* 0x0000000000fb7919 */ /* 0x000e220000002100 */
[----:B------:R-:W-:Y:S02]  /*7b10*/  SGXT.U32 R135, R135, 0x1 ;  /* 0x000000018787781a */ /* 0x000fe40000000000 */
[----:B------:R-:W-:Y:S02]  /*7b20*/  PRMT R230, RZ, 0x7610, R230 ;  /* 0x00007610ffe67816 */ /* 0x000fe400000000e6 */
[----:B------:R-:W-:-:S04]  /*7b30*/  LOP3.LUT R135, R135, 0x32, RZ, 0xfc, !PT ;  /* 0x0000003287877812 */ /* 0x000fc800078efcff */
[----:B------:R-:W2:Y:S01]  /*7b40*/  @!P2 LDG.E.U16 R230, desc[UR18][R194.64] ;  /* 0x00000012c2e6a981 */ /* 0x000ea2000c1e1500 */
[----:B------:R-:W-:Y:S02]  /*7b50*/  ISETP.GE.AND P2, PT, R135, UR25, PT ;  /* 0x0000001987007c0c */ /* 0x000fe4000bf46270 */
[----:B------:R-:W-:Y:S02]  /*7b60*/  SHF.R.U32.HI R135, RZ, 0x6, R252 ;  /* 0x00000006ff877819 */ /* 0x000fe400000116fc */
[----:B------:R-:W-:Y:S02]  /*7b70*/  PRMT R229, RZ, 0x7610, R229 ;  /* 0x00007610ffe57816 */ /* 0x000fe400000000e5 */
[----:B------:R-:W-:-:S04]  /*7b80*/  SGXT.U32 R135, R135, 0x1 ;  /* 0x000000018787781a */ /* 0x000fc80000000000 */
[----:B------:R-:W-:Y:S01]  /*7b90*/  LOP3.LUT R135, R135, 0x42, RZ, 0xfc, !PT ;  /* 0x0000004287877812 */ /* 0x000fe200078efcff */
[----:B------:R-:W2:Y:S03]  /*7ba0*/  @!P6 LDG.E.U16 R229, desc[UR18][R208.64] ;  /* 0x00000012d0e5e981 */ /* 0x000ea6000c1e1500 */
[----:B------:R-:W-:Y:S01]  /*7bb0*/  ISETP.GE.AND P6, PT, R135, UR25, PT ;  /* 0x0000001987007c0c */ /* 0x000fe2000bfc6270 */
[----:B------:R-:W-:Y:S01]  /*7bc0*/  IMAD.WIDE R162, R4, 0x2, R162 ;  /* 0x0000000204a27825 */ /* 0x000fe200078e02a2 */
[----:B------:R-:W-:Y:S02]  /*7bd0*/  PRMT R242, RZ, 0x7610, R242 ;  /* 0x00007610fff27816 */ /* 0x000fe400000000f2 */
[----:B0-----:R-:W-:-:S04]  /*7be0*/  SHF.R.U32.HI R135, RZ, 0x6, R251 ;  /* 0x00000006ff877819 */ /* 0x001fc800000116fb */
[----:B------:R-:W2:Y:S01]  /*7bf0*/  @!P4 LDG.E.U16 R242, desc[UR18][R162.64] ;  /* 0x00000012a2f2c981 */ /* 0x000ea2000c1e1500 */
[----:B------:R-:W-:-:S04]  /*7c00*/  SGXT.U32 R135, R135, 0x1 ;  /* 0x000000018787781a */ /* 0x000fc80000000000 */
[----:B------:R-:W-:-:S04]  /*7c10*/  LOP3.LUT R135, R135, 0x4, RZ, 0xfc, !PT ;  /* 0x0000000487877812 */ /* 0x000fc800078efcff */
[----:B------:R-:W-:Y:S02]  /*7c20*/  ISETP.GE.AND P4, PT, R135, UR25, PT ;  /* 0x0000001987007c0c */ /* 0x000fe4000bf86270 */
[----:B------:R-:W-:Y:S02]  /*7c30*/  SHF.R.U32.HI R135, RZ, 0x6, R251 ;  /* 0x00000006ff877819 */ /* 0x000fe400000116fb */
[----:B------:R-:W-:Y:S02]  /*7c40*/  PRMT R223, RZ, 0x7610, R223 ;  /* 0x00007610ffdf7816 */ /* 0x000fe400000000df */
[----:B------:R-:W-:-:S04]  /*7c50*/  SGXT.U32 R135, R135, 0x1 ;  /* 0x000000018787781a */ /* 0x000fc80000000000 */
[----:B------:R-:W-:Y:S01]  /*7c60*/  LOP3.LUT R135, R135, 0x6, RZ, 0xfc, !PT ;  /* 0x0000000687877812 */ /* 0x000fe200078efcff */
[----:B------:R-:W2:Y:S03]  /*7c70*/  @!P5 LDG.E.U16 R223, desc[UR18][R216.64] ;  /* 0x00000012d8dfd981 */ /* 0x000ea6000c1e1500 */
[----:B------:R-:W-:Y:S02]  /*7c80*/  ISETP.GE.AND P5, PT, R135, UR25, PT ;  /* 0x0000001987007c0c */ /* 0x000fe4000bfa6270 */
[----:B------:R-:W-:Y:S01]  /*7c90*/  SHF.R.U32.HI R135, RZ, 0x6, R251 ;  /* 0x00000006ff877819 */ /* 0x000fe200000116fb */
[C---:B------:R-:W-:Y:S01]  /*7ca0*/  IMAD.WIDE R148, R4.reuse, 0x2, R148 ;  /* 0x0000000204947825 */ /* 0x040fe200078e0294 */
[----:B------:R-:W-:Y:S02]  /*7cb0*/  PRMT R243, RZ, 0x7610, R243 ;  /* 0x00007610fff37816 */ /* 0x000fe400000000f3 */
[----:B------:R-:W-:Y:S01]  /*7cc0*/  SGXT.U32 R135, R135, 0x1 ;  /* 0x000000018787781a */ /* 0x000fe20000000000 */
[----:B------:R-:W-:Y:S01]  /*7cd0*/  IMAD.WIDE R154, R4, 0x2, R154 ;  /* 0x00000002049a7825 */ /* 0x000fe200078e029a */
[----:B------:R-:W-:-:S02]  /*7ce0*/  PRMT R224, RZ, 0x7610, R224 ;  /* 0x00007610ffe07816 */ /* 0x000fc400000000e0 */
[----:B------:R-:W-:Y:S01]  /*7cf0*/  LOP3.LUT R135, R135, 0xc, RZ, 0xfc, !PT ;  /* 0x0000000c87877812 */ /* 0x000fe200078efcff */
[----:B------:R-:W2:Y:S03]  /*7d00*/  @!P3 LDG.E.U16 R243, desc[UR18][R148.64] ;  /* 0x0000001294f3b981 */ /* 0x000ea6000c1e1500 */
[----:B------:R-:W-:Y:S01]  /*7d10*/  ISETP.GE.AND P3, PT, R135, UR25, PT ;  /* 0x0000001987007c0c */ /* 0x000fe2000bf66270 */
[----:B------:R-:W2:Y:S01]  /*7d20*/  @!P2 LDG.E.U16 R224, desc[UR18][R154.64] ;  /* 0x000000129ae0a981 */ /* 0x000ea2000c1e1500 */
[----:B------:R-:W-:-:S04]  /*7d30*/  LEA.HI R135, R251, 0xe, RZ, 0x1a ;  /* 0x0000000efb877811 */ /* 0x000fc800078fd0ff */
[----:B------:R-:W-:Y:S02]  /*7d40*/  ISETP.GE.AND P2, PT, R135, UR25, PT ;  /* 0x0000001987007c0c */ /* 0x000fe4000bf46270 */
[----:B------:R-:W-:Y:S01]  /*7d50*/  SHF.R.U32.HI R135, RZ, 0x6, R251 ;  /* 0x00000006ff877819 */ /* 0x000fe200000116fb */
[----:B------:R-:W-:Y:S01]  /*7d60*/  IMAD.WIDE R98, R4, 0x2, R98 ;  /* 0x0000000204627825 */ /* 0x000fe200078e0262 */
[----:B------:R-:W-:Y:S02]  /*7d70*/  PRMT R132, RZ, 0x7610, R132 ;  /* 0x00007610ff847816 */ /* 0x000fe40000000084 */
[----:B------:R-:W-:-:S04]  /*7d80*/  SGXT.U32 R135, R135, 0x1 ;  /* 0x000000018787781a */ /* 0x000fc80000000000 */
[----:B------:R-:W-:Y:S01]  /*7d90*/  LOP3.LUT R135, R135, 0x14, RZ, 0xfc, !PT ;  /* 0x0000001487877812 */ /* 0x000fe200078efcff */
[----:B------:R-:W2:Y:S03]  /*7da0*/  @!P4 LDG.E.U16 R132, desc[UR18][R98.64] ;  /* 0x000000126284c981 */ /* 0x000ea6000c1e1500 */
        /* <DEDUP_REMOVED lines=110> */
[----:B------:R-:W3:Y:S03]  /*8490*/  @!P5 LDG.E.U16 R7, desc[UR18][R172.64] ;  /* 0x00000012ac07d981 */ /* 0x000ee6000c1e1500 */
        /* <DEDUP_REMOVED lines=29> */
[----:B------:R-:W3:Y:S03]  /*8670*/  @!P5 LDG.E.U16 R11, desc[UR18][R182.64] ;  /* 0x00000012b60bd981 */ /* 0x000ee6000c1e1500 */
[----:B------:R-:W-:Y:S01]  /*8680*/  ISETP.GE.AND P5, PT, R135, UR25, PT ;  /* 0x0000001987007c0c */ /* 0x000fe2000bfa6270 */
[----:B------:R-:W3:Y:S01]  /*8690*/  @!P3 LDG.E.U16 R12, desc[UR18][R184.64] ;  /* 0x00000012b80cb981 */ /* 0x000ee2000c1e1500 */
[----:B------:R-:W-:-:S04]  /*86a0*/  LEA.HI R135, R251, 0x5e, RZ, 0x1a ;  /* 0x0000005efb877811 */ /* 0x000fc800078fd0ff */
[----:B------:R-:W-:Y:S02]  /*86b0*/  ISETP.GE.AND P3, PT, R135, UR25, PT ;  /* 0x0000001987007c0c */ /* 0x000fe4000bf66270 */
[--C-:B------:R-:W-:Y:S02]  /*86c0*/  SHF.R.U32.HI R135, RZ, 0x6, R251.reuse ;  /* 0x00000006ff877819 */ /* 0x100fe400000116fb */
        /* <DEDUP_REMOVED lines=23> */
[----:B------:R-:W-:Y:S02]  /*8840*/  SGXT.U32 R135, R135, 0x1 ;  /* 0x000000018787781a */ /* 0x000fe40000000000 */
[----:B------:R-:W-:-:S02]  /*8850*/  SGXT.U32 R251, R251, 0x1 ;  /* 0x00000001fbfb781a */ /* 0x000fc40000000000 */
[----:B------:R-:W-:Y:S01]  /*8860*/  PRMT R19, RZ, 0x7610, R19 ;  /* 0x00007610ff137816 */ /* 0x000fe20000000013 */
[----:B------:R-:W-:Y:S01]  /*8870*/  IMAD.WIDE R190, R4, 0x2, R190 ;  /* 0x0000000204be7825 */ /* 0x000fe200078e02be */
[----:B------:R-:W-:Y:S02]  /*8880*/  PRMT R14, RZ, 0x7610, R14 ;  /* 0x00007610ff0e7816 */ /* 0x000fe4000000000e */
[----:B------:R-:W-:Y:S02]  /*8890*/  LOP3.LUT R251, R251, 0x72, RZ, 0xfc, !PT ;  /* 0x00000072fbfb7812 */ /* 0x000fe400078efcff */
[----:B------:R-:W-:Y:S01]  /*88a0*/  LOP3.LUT R135, R135, 0x64, RZ, 0xfc, !PT ;  /* 0x0000006487877812 */ /* 0x000fe200078efcff */
[----:B------:R-:W3:Y:S01]  /*88b0*/  @!P5 LDG.E.U16 R19, desc[UR18][R200.64] ;  /* 0x00000012c813d981 */ /* 0x000ee2000c1e1500 */
[----:B------:R-:W-:-:S03]  /*88c0*/  ISETP.GE.AND P5, PT, R251, UR25, PT ;  /* 0x00000019fb007c0c */ /* 0x000fc6000bfa6270 */
[----:B------:R-:W3:Y:S01]  /*88d0*/  @!P4 LDG.E.U16 R14, desc[UR18][R190.64] ;  /* 0x00000012be0ec981 */ /* 0x000ee2000c1e1500 */
[----:B------:R-:W-:Y:S02]  /*88e0*/  ISETP.GE.AND P4, PT, R135, UR25, PT ;  /* 0x0000001987007c0c */ /* 0x000fe4000bf86270 */
[----:B------:R-:W-:Y:S01]  /*88f0*/  SHF.R.U32.HI R135, RZ, 0x6, R252 ;  /* 0x00000006ff877819 */ /* 0x000fe200000116fc */
[----:B------:R-:W0:Y:S01]  /*8900*/  S2R R251, SR_TID.X ;  /* 0x0000000000fb7919 */ /* 0x000e220000002100 */
[----:B------:R-:W-:Y:S02]  /*8910*/  PRMT R16, RZ, 0x7610, R16 ;  /* 0x00007610ff107816 */ /* 0x000fe40000000010 */
[----:B------:R-:W-:Y:S01]  /*8920*/  SGXT.U32 R135, R135, 0x1 ;  /* 0x000000018787781a */ /* 0x000fe20000000000 */
[C---:B------:R-:W-:Y:S01]  /*8930*/  IMAD.WIDE R112, R4.reuse, 0x2, R112 ;  /* 0x0000000204707825 */ /* 0x040fe200078e0270 */
[----:B------:R-:W-:Y:S02]  /*8940*/  PRMT R18, RZ, 0x7610, R18 ;  /* 0x00007610ff127816 */ /* 0x000fe40000000012 */
[----:B------:R-:W-:Y:S01]  /*8950*/  LOP3.LUT R135, R135, 0x6a, RZ, 0xfc, !PT ;  /* 0x0000006a87877812 */ /* 0x000fe200078efcff */
[----:B------:R-:W-:Y:S01]  /*8960*/  IMAD.WIDE R198, R4, 0x2, R198 ;  /* 0x0000000204c67825 */ /* 0x000fe200078e02c6 */
[----:B------:R-:W3:Y:S02]  /*8970*/  @!P3 LDG.E.U16 R16, desc[UR18][R112.64] ;  /* 0x000000127010b981 */ /* 0x000ee4000c1e1500 */
[----:B------:R-:W-:-:S02]  /*8980*/  ISETP.GE.AND P3, PT, R135, UR25, PT ;  /* 0x0000001987007c0c */ /* 0x000fc4000bf66270 */
[----:B------:R-:W-:Y:S01]  /*8990*/  LEA.HI R135, R252, 0x6e, RZ, 0x1a ;  /* 0x0000006efc877811 */ /* 0x000fe200078fd0ff */
        /* <DEDUP_REMOVED lines=9> */
[----:B0-----:R-:W-:Y:S01]  /*8a30*/  SHF.R.U32.HI R135, RZ, 0x6, R251 ;  /* 0x00000006ff877819 */ /* 0x001fe200000116fb */
[----:B------:R-:W-:Y:S01]  /*8a40*/  IMAD.WIDE R206, R4, 0x2, R206 ;  /* 0x0000000204ce7825 */ /* 0x000fe200078e02ce */
[----:B------:R-:W-:Y:S02]  /*8a50*/  PRMT R21, RZ, 0x7610, R21 ;  /* 0x00007610ff157816 */ /* 0x000fe40000000015 */
[----:B------:R-:W-:-:S04]  /*8a60*/  SGXT.U32 R135, R135, 0x1 ;  /* 0x000000018787781a */ /* 0x000fc80000000000 */
[----:B------:R-:W-:Y:S01]  /*8a70*/  LOP3.LUT R135, R135, 0x76, RZ, 0xfc, !PT ;  /* 0x0000007687877812 */ /* 0x000fe200078efcff */
[----:B------:R-:W3:Y:S03]  /*8a80*/  @!P2 LDG.E.U16 R21, desc[UR18][R206.64] ;  /* 0x00000012ce15a981 */ /* 0x000ee6000c1e1500 */
[----:B------:R-:W-:Y:S02]  /*8a90*/  ISETP.GE.AND P2, PT, R135, UR25, PT ;  /* 0x0000001987007c0c */ /* 0x000fe4000bf46270 */
[----:B------:R-:W0:Y:S01]  /*8aa0*/  S2R R135, SR_TID.X ;  /* 0x0000000000877919 */ /* 0x000e220000002100 */
[----:B------:R-:W-:Y:S01]  /*8ab0*/  SHF.R.U32.HI R251, RZ, 0x6, R251 ;  /* 0x00000006fffb7819 */ /* 0x000fe200000116fb */
[----:B------:R-:W-:Y:S01]  /*8ac0*/  IMAD.WIDE R114, R4, 0x2, R114 ;  /* 0x0000000204727825 */ /* 0x000fe200078e0272 */
[----:B------:R-:W-:Y:S02]  /*8ad0*/  PRMT R22, RZ, 0x7610, R22 ;  /* 0x00007610ff167816 */ /* 0x000fe40000000016 */
[----:B------:R-:W-:-:S02]  /*8ae0*/  SGXT.U32 R251, R251, 0x1 ;  /* 0x00000001fbfb781a */ /* 0x000fc40000000000 */
[----:B------:R-:W-:Y:S02]  /*8af0*/  PRMT R222, RZ, 0x7610, R222 ;  /* 0x00007610ffde7816 */ /* 0x000fe400000000de */
[----:B------:R-:W-:Y:S01]  /*8b00*/  LOP3.LUT R251, R251, 0x7a, RZ, 0xfc, !PT ;  /* 0x0000007afbfb7812 */ /* 0x000fe200078efcff */
[----:B------:R-:W3:Y:S03]  /*8b10*/  @!P4 LDG.E.U16 R22, desc[UR18][R114.64] ;  /* 0x000000127216c981 */ /* 0x000ee6000c1e1500 */
[----:B------:R-:W-:Y:S01]  /*8b20*/  ISETP.GE.AND P4, PT, R251, UR25, PT ;  /* 0x00000019fb007c0c */ /* 0x000fe2000bf86270 */
[----:B------:R-:W3:Y:S01]  /*8b30*/  @!P6 LDG.E.U16 R222, desc[UR18][R168.64] ;  /* 0x00000012a8dee981 */ /* 0x000ee2000c1e1500 */
[----:B------:R-:W-:Y:S01]  /*8b40*/  PRMT R23, RZ, 0x7610, R23 ;  /* 0x00007610ff177816 */ /* 0x000fe20000000017 */
[C---:B------:R-:W-:Y:S01]  /*8b50*/  IMAD.WIDE R210, R4.reuse, 0x2, R210 ;  /* 0x0000000204d27825 */ /* 0x040fe200078e02d2 */
[----:B------:R-:W-:Y:S01]  /*8b60*/  PRMT R26, RZ, 0x7610, R26 ;  /* 0x00007610ff1a7816 */ /* 0x000fe2000000001a */
[----:B------:R-:W3:Y:S02]  /*8b70*/  LDL.LU R251, [R1+0x54] ;  /* 0x0000540001fb7983 */ /* 0x000ee40000300800 */
[----:B------:R-:W-:-:S02]  /*8b80*/  IMAD.WIDE R218, R4, 0x2, R218 ;  /* 0x0000000204da7825 */ /* 0x000fc400078e02da */
[----:B------:R-:W3:Y:S04]  /*8b90*/  @!P5 LDG.E.U16 R23, desc[UR18][R210.64] ;  /* 0x00000012d217d981 */ /* 0x000ee8000c1e1500 */
[----:B------:R-:W3:Y:S01]  /*8ba0*/  @!P4 LDG.E.U16 R26, desc[UR18][R218.64] ;  /* 0x00000012da1ac981 */ /* 0x000ee2000c1e1500 */
[----:B0-----:R-:W-:-:S04]  /*8bb0*/  SHF.R.U32.HI R252, RZ, 0x6, R135 ;  /* 0x00000006fffc7819 */ /* 0x001fc80000011687 */
[----:B------:R-:W-:-:S04]  /*8bc0*/  SGXT.U32 R252, R252, 0x1 ;  /* 0x00000001fcfc781a */ /* 0x000fc80000000000 */
[----:B------:R-:W-:-:S04]  /*8bd0*/  LOP3.LUT R252, R252, 0x7c, RZ, 0xfc, !PT ;  /* 0x0000007cfcfc7812 */ /* 0x000fc800078efcff */
[----:B------:R-:W-:Y:S01]  /*8be0*/  ISETP.GE.AND P5, PT, R252, UR25, PT ;  /* 0x00000019fc007c0c */ /* 0x000fe2000bfa6270 */
[C---:B------:R-:W-:Y:S01]  /*8bf0*/  IMAD.WIDE R212, R4.reuse, 0x2, R212 ;  /* 0x0000000204d47825 */ /* 0x040fe200078e02d4 */
[----:B------:R-:W-:Y:S02]  /*8c00*/  PRMT R24, RZ, 0x7610, R24 ;  /* 0x00007610ff187816 */ /* 0x000fe40000000018 */
[----:B------:R-:W-:Y:S01]  /*8c10*/  PRMT R27, RZ, 0x7610, R27 ;  /* 0x00007610ff1b7816 */ /* 0x000fe2000000001b */
[C---:B------:R-:W-:Y:S01]  /*8c20*/  IMAD.WIDE R220, R4.reuse, 0x2, R220 ;  /* 0x0000000204dc7825 */ /* 0x040fe200078e02dc */
[----:B------:R-:W0:Y:S02]  /*8c30*/  S2R R252, SR_TID.X ;  /* 0x0000000000fc7919 */ /* 0x000e240000002100 */
[----:B------:R-:W3:Y:S05]  /*8c40*/  @!P3 LDG.E.U16 R24, desc[UR18][R212.64] ;  /* 0x00000012d418b981 */ /* 0x000eea000c1e1500 */
[----:B------:R-:W3:Y:S01]  /*8c50*/  @!P5 LDG.E.U16 R27, desc[UR18][R220.64] ;  /* 0x00000012dc1bd981 */ /* 0x000ee2000c1e1500 */
[----:B------:R-:W-:Y:S01]  /*8c60*/  PRMT R25, RZ, 0x7610, R25 ;  /* 0x00007610ff197816 */ /* 0x000fe20000000019 */
[----:B------:R-:W-:-:S05]  /*8c70*/  IMAD.WIDE R214, R4, 0x2, R214 ;  /* 0x0000000204d67825 */ /* 0x000fca00078e02d6 */
[----:B------:R-:W3:Y:S01]  /*8c80*/  @!P2 LDG.E.U16 R25, desc[UR18][R214.64] ;  /* 0x00000012d619a981 */ /* 0x000ee2000c1e1500 */
[----:B0-----:R-:W-:-:S04]  /*8c90*/  LOP3.LUT R252, R252, 0x7f, RZ, 0xc0, !PT ;  /* 0x0000007ffcfc7812 */ /* 0x001fc800078ec0ff */
[----:B------:R-:W-:Y:S02]  /*8ca0*/  ISETP.GE.AND P2, PT, R252, UR25, PT ;  /* 0x00000019fc007c0c */ /* 0x000fe4000bf46270 */
[----:B------:R-:W3:Y:S01]  /*8cb0*/  LDL.LU R252, [R1+0x50] ;  /* 0x0000500001fc7983 */ /* 0x000ee20000300800 */
[----:B------:R-:W-:-:S04]  /*8cc0*/  LEA.HI R135, R135, 0x7e, RZ, 0x1a ;  /* 0x0000007e87877811 */ /* 0x000fc800078fd0ff */
[----:B------:R-:W-:Y:S01]  /*8cd0*/  ISETP.GE.AND P3, PT, R135, UR25, PT ;  /* 0x0000001987007c0c */ /* 0x000fe2000bf66270 */
[----:B------:R-:W-:Y:S01]  /*8ce0*/  IMAD.WIDE R116, R4, 0x2, R116 ;  /* 0x0000000204747825 */ /* 0x000fe200078e0274 */
[----:B------:R-:W-:-:S11]  /*8cf0*/  PRMT R28, RZ, 0x7610, R28 ;  /* 0x00007610ff1c7816 */ /* 0x000fd6000000001c */
[----:B------:R-:W3:Y:S01]  /*8d00*/  @!P3 LDG.E.U16 R28, desc[UR18][R116.64] ;  /* 0x00000012741cb981 */ /* 0x000ee2000c1e1500 */
[----:B------:R-:W-:Y:S01]  /*8d10*/  BAR.SYNC.DEFER_BLOCKING 0x0 ;  /* 0x0000000000007b1d */ /* 0x000fe20000010000 */
[----:B------:R-:W-:-:S05]  /*8d20*/  LOP3.LUT R135, R0, 0x20, RZ, 0x3c, !PT ;  /* 0x0000002000877812 */ /* 0x000fca00078e3cff */
[----:B--2---:R-:W-:Y:S04]  /*8d30*/  STS.U16 [R0+UR9+0x4000], R244 ;  /* 0x004000f400007988 */ /* 0x004fe80008000409 */
[----:B----4-:R-:W-:Y:S04]  /*8d40*/  STS.U16 [R0+UR9+0x4400], R241 ;  /* 0x004400f100007988 */ /* 0x010fe80008000409 */
[----:B------:R-:W-:Y:S04]  /*8d50*/  STS.U16 [R0+UR9+0x4800], R237 ;  /* 0x004800ed00007988 */ /* 0x000fe80008000409 */
[----:B------:R-:W-:Y:S04]  /*8d60*/  STS.U16 [R0+UR9+0x4c00], R245 ;  /* 0x004c00f500007988 */ /* 0x000fe80008000409 */
[----:B------:R-:W-:Y:S04]  /*8d70*/  STS.U16 [R0+UR9+0x5000], R234 ;  /* 0x005000ea00007988 */ /* 0x000fe80008000409 */
[----:B------:R-:W-:Y:S04]  /*8d80*/  STS.U16 [R0+UR9+0x5400], R236 ;  /* 0x005400ec00007988 */ /* 0x000fe80008000409 */
[----:B------:R-:W-:Y:S04]  /*8d90*/  STS.U16 [R0+UR9+0x5800], R233 ;  /* 0x005800e900007988 */ /* 0x000fe80008000409 */
[----:B------:R-:W-:Y:S04]  /*8da0*/  STS.U16 [R0+UR9+0x5c00], R240 ;  /* 0x005c00f000007988 */ /* 0x000fe80008000409 */
[----:B------:R-:W-:Y:S04]  /*8db0*/  STS.U16 [R0+UR9+0x6000], R232 ;  /* 0x006000e800007988 */ /* 0x000fe80008000409 */
[----:B------:R0:W-:Y:S04]  /*8dc0*/  STS.U16 [R0+UR9+0x6400], R29 ;  /* 0x0064001d00007988 */ /* 0x0001e80008000409 */
[----:B------:R-:W-:Y:S04]  /*8dd0*/  STS.U16 [R0+UR9+0x6800], R231 ;  /* 0x006800e700007988 */ /* 0x000fe80008000409 */
[----:B------:R-:W-:Y:S04]  /*8de0*/  STS.U16 [R0+UR9+0x6c00], R235 ;  /* 0x006c00eb00007988 */ /* 0x000fe80008000409 */
[----:B------:R-:W-:Y:S04]  /*8df0*/  STS.U16 [R0+UR9+0x7000], R230 ;  /* 0x007000e600007988 */ /* 0x000fe80008000409 */
[----:B------:R-:W-:Y:S04]  /*8e00*/  STS.U16 [R0+UR9+0x7400], R239 ;  /* 0x007400ef00007988 */ /* 0x000fe80008000409 */
[----:B------:R-:W-:Y:S04]  /*8e10*/  STS.U16 [R0+UR9+0x7800], R229 ;  /* 0x007800e500007988 */ /* 0x000fe80008000409 */
[----:B------:R1:W-:Y:S04]  /*8e20*/  STS.U16 [R0+UR9+0x7c00], R223 ;  /* 0x007c00df00007988 */ /* 0x0003e80008000409 */
[----:B---3--:R-:W-:Y:S04]  /*8e30*/  STS.U16 [R135+UR9+0x4100], R228 ;  /* 0x004100e487007988 */ /* 0x008fe80008000409 */
[----:B------:R-:W-:Y:S04]  /*8e40*/  STS.U16 [R135+UR9+0x4500], R227 ;  /* 0x004500e387007988 */ /* 0x000fe80008000409 */
[----:B------:R-:W-:Y:S04]  /*8e50*/  STS.U16 [R135+UR9+0x4900], R226 ;  /* 0x004900e287007988 */ /* 0x000fe80008000409 */
[----:B------:R-:W-:Y:S04]  /*8e60*/  STS.U16 [R135+UR9+0x4d00], R238 ;  /* 0x004d00ee87007988 */ /* 0x000fe80008000409 */
[----:B------:R2:W-:Y:S04]  /*8e70*/  STS.U16 [R135+UR9+0x5100], R225 ;  /* 0x005100e187007988 */ /* 0x0005e80008000409 */
[----:B------:R-:W-:Y:S04]  /*8e80*/  STS.U16 [R135+UR9+0x5500], R243 ;  /* 0x005500f387007988 */ /* 0x000fe80008000409 */
[----:B------:R3:W-:Y:S04]  /*8e90*/  STS.U16 [R135+UR9+0x5900], R224 ;  /* 0x005900e087007988 */ /* 0x0007e80008000409 */
[----:B------:R4:W-:Y:S01]  /*8ea0*/  STS.U16 [R135+UR9+0x5d00], R242 ;  /* 0x005d00f287007988 */ /* 0x0009e20008000409 */
[----:B0-----:R-:W-:Y:S01]  /*8eb0*/  PRMT R29, RZ, 0x7610, R29 ;  /* 0x00007610ff1d7816 */ /* 0x001fe2000000001d */
[----:B------:R-:W-:Y:S01]  /*8ec0*/  IMAD.WIDE R78, R3, 0x2, R78 ;  /* 0x00000002034e7825 */ /* 0x000fe200078e024e */
[----:B-1----:R-:W-:-:S02]  /*8ed0*/  PRMT R223, RZ, 0x7610, R223 ;  /* 0x00007610ffdf7816 */ /* 0x002fc400000000df */
[----:B--2---:R-:W-:Y:S01]  /*8ee0*/  PRMT R225, RZ, 0x7610, R225 ;  /* 0x00007610ffe17816 */ /* 0x004fe200000000e1 */
[C---:B------:R-:W-:Y:S01]  /*8ef0*/  IMAD.WIDE R62, R3.reuse, 0x2, R62 ;  /* 0x00000002033e7825 */ /* 0x040fe200078e023e */
[----:B---3--:R-:W-:Y:S02]  /*8f00*/  PRMT R224, RZ, 0x7610, R224 ;  /* 0x00007610ffe07816 */ /* 0x008fe400000000e0 */
[----:B------:R-:W-:Y:S01]  /*8f10*/  PRMT R226, RZ, 0x7610, R226 ;  /* 0x00007610ffe27816 */ /* 0x000fe200000000e2 */
[C---:B------:R-:W-:Y:S01]  /*8f20*/  IMAD.WIDE R46, R3.reuse, 0x2, R46 ;  /* 0x00000002032e7825 */ /* 0x040fe200078e022e */
[----:B------:R-:W-:Y:S01]  /*8f30*/  PRMT R227, RZ, 0x7610, R227 ;  /* 0x00007610ffe37816 */ /* 0x000fe200000000e3 */
[----:B------:R-:W2:Y:S02]  /*8f40*/  @!P2 LDG.E.U16 R223, desc[UR18][R62.64] ;  /* 0x000000123edfa981 */ /* 0x000ea4000c1e1500 */
[C---:B------:R-:W-:Y:S01]  /*8f50*/  IMAD.WIDE R30, R3.reuse, 0x2, R30 ;  /* 0x00000002031e7825 */ /* 0x040fe200078e021e */
[----:B------:R-:W-:Y:S01]  /*8f60*/  PRMT R228, RZ, 0x7610, R228 ;  /* 0x00007610ffe47816 */ /* 0x000fe200000000e4 */
[----:B------:R-:W3:Y:S02]  /*8f70*/  @!P2 LDG.E.U16 R224, desc[UR18][R78.64] ;  /* 0x000000124ee0a981 */ /* 0x000ee4000c1e1500 */
[C---:B------:R-:W-:Y:S01]  /*8f80*/  IMAD.WIDE R32, R3.reuse, 0x2, R32 ;  /* 0x0000000203207825 */ /* 0x040fe200078e0220 */
[----:B------:R-:W-:Y:S01]  /*8f90*/  PRMT R229, RZ, 0x7610, R229 ;  /* 0x00007610ffe57816 */ /* 0x000fe200000000e5 */
[----:B------:R-:W2:Y:S02]  /*8fa0*/  @!P2 LDG.E.U16 R29, desc[UR18][R30.64] ;  /* 0x000000121e1da981 */ /* 0x000ea4000c1e1500 */
        /* <DEDUP_REMOVED lines=37> */
[----:B----4-:R-:W-:Y:S01]  /*9200*/  PRMT R242, RZ, 0x7610, R242 ;  /* 0x00007610fff27816 */ /* 0x010fe200000000f2 */
[----:B------:R-:W4:Y:S02]  /*9210*/  @!P2 LDG.E.U16 R237, desc[UR18][R38.64] ;  /* 0x0000001226eda981 */ /* 0x000f24000c1e1500 */
        /* <DEDUP_REMOVED lines=8> */
[----:B------:R-:W2:Y:S04]  /*92a0*/  @!P2 LDG.E.U16 R240, desc[UR18][R86.64] ;  /* 0x0000001256f0a981 */ /* 0x000ea8000c1e1500 */
[----:B------:R0:W-:Y:S04]  /*92b0*/  STS.U16 [R135+UR9+0x6100], R222 ;  /* 0x006100de87007988 */ /* 0x0001e80008000409 */
[----:B------:R1:W-:Y:S01]  /*92c0*/  STS.U16 [R135+UR9+0x6500], R8 ;  /* 0x0065000887007988 */ /* 0x0003e20008000409 */
[----:B------:R-:W-:Y:S01]  /*92d0*/  IMAD.WIDE R56, R3, 0x2, R56 ;  /* 0x0000000203387825 */ /* 0x000fe200078e0238 */
[----:B------:R-:W-:-:S02]  /*92e0*/  PRMT R246, RZ, 0x7610, R246 ;  /* 0x00007610fff67816 */ /* 0x000fc400000000f6 */
[----:B------:R-:W2:Y:S01]  /*92f0*/  @!P2 LDG.E.U16 R241, desc[UR18][R40.64] ;  /* 0x0000001228f1a981 */ /* 0x000ea2000c1e1500 */
[----:B0-----:R-:W-:Y:S01]  /*9300*/  PRMT R222, RZ, 0x7610, R222 ;  /* 0x00007610ffde7816 */ /* 0x001fe200000000de */
[----:B------:R-:W-:Y:S02]  /*9310*/  IMAD.WIDE R72, R3, 0x2, R72 ;  /* 0x0000000203487825 */ /* 0x000fe400078e0248 */
[----:B------:R-:W2:Y:S01]  /*9320*/  @!P2 LDG.E.U16 R242, desc[UR18][R56.64] ;  /* 0x0000001238f2a981 */ /* 0x000ea2000c1e1500 */
[----:B-1----:R-:W-:-:S03]  /*9330*/  LOP3.LUT R8, R0, 0x20, RZ, 0x3c, !PT ;  /* 0x0000002000087812 */ /* 0x002fc600078e3cff */
[----:B------:R0:W5:Y:S04]  /*9340*/  LDL.LU R135, [R1+0x4c] ;  /* 0x00004c0001877983 */ /* 0x0001680000300800 */
[----:B------:R1:W-:Y:S04]  /*9350*/  STS.U16 [R8+UR9+0x6900], R11 ;  /* 0x0069000b08007988 */ /* 0x0003e80008000409 */
[----:B------:R-:W-:Y:S04]  /*9360*/  STS.U16 [R8+UR9+0x6d00], R14 ;  /* 0x006d000e08007988 */ /* 0x000fe80008000409 */
[----:B------:R-:W-:Y:S01]  /*9370*/  STS.U16 [R8+UR9+0x7100], R17 ;  /* 0x0071001108007988 */ /* 0x000fe20008000409 */
[----:B-1----:R-:W-:-:S03]  /*9380*/  LOP3.LUT R11, R0, 0x40, RZ, 0x3c, !PT ;  /* 0x00000040000b7812 */ /* 0x002fc600078e3cff */
[----:B------:R-:W-:Y:S04]  /*9390*/  STS.U16 [R8+UR9+0x7500], R20 ;  /* 0x0075001408007988 */ /* 0x000fe80008000409 */
[----:B------:R-:W-:Y:S04]  /*93a0*/  STS.U16 [R8+UR9+0x7900], R23 ;  /* 0x0079001708007988 */ /* 0x000fe80008000409 */
[----:B------:R1:W-:Y:S04]  /*93b0*/  STS.U16 [R8+UR9+0x7d00], R26 ;  /* 0x007d001a08007988 */ /* 0x0003e80008000409 */
[----:B------:R0:W-:Y:S04]  /*93c0*/  STS.U16 [R11+UR9+0x4200], R132 ;  /* 0x004200840b007988 */ /* 0x0001e80008000409 */
[----:B------:R0:W-:Y:S04]  /*93d0*/  STS.U16 [R11+UR9+0x4600], R133 ;  /* 0x004600850b007988 */ /* 0x0001e80008000409 */
[----:B------:R0:W-:Y:S04]  /*93e0*/  STS.U16 [R11+UR9+0x4a00], R126 ;  /* 0x004a007e0b007988 */ /* 0x0001e80008000409 */
[----:B------:R0:W-:Y:S04]  /*93f0*/  STS.U16 [R11+UR9+0x4e00], R127 ;  /* 0x004e007f0b007988 */ /* 0x0001e80008000409 */
[----:B------:R0:W-:Y:S04]  /*9400*/  STS.U16 [R11+UR9+0x5200], R124 ;  /* 0x0052007c0b007988 */ /* 0x0001e80008000409 */
[----:B------:R0:W-:Y:S04]  /*9410*/  STS.U16 [R11+UR9+0x5600], R125 ;  /* 0x0056007d0b007988 */ /* 0x0001e80008000409 */
[----:B------:R0:W-:Y:S04]  /*9420*/  STS.U16 [R11+UR9+0x5a00], R120 ;  /* 0x005a00780b007988 */ /* 0x0001e80008000409 */
[----:B------:R0:W-:Y:S01]  /*9430*/  STS.U16 [R11+UR9+0x5e00], R121 ;  /* 0x005e00790b007988 */ /* 0x0001e20008000409 */
[----:B-1----:R-:W-:-:S03]  /*9440*/  LOP3.LUT R8, R0, 0x60, RZ, 0x3c, !PT ;  /* 0x0000006000087812 */ /* 0x002fc600078e3cff */
[----:B------:R-:W-:Y:S04]  /*9450*/  STS.U16 [R11+UR9+0x6200], R6 ;  /* 0x006200060b007988 */ /* 0x000fe80008000409 */
[----:B0-----:R0:W5:Y:S04]  /*9460*/  LDL.LU R132, [R1+0x48] ;  /* 0x0000480001847983 */ /* 0x0011680000300800 */
[----:B------:R-:W-:Y:S04]  /*9470*/  STS.U16 [R11+UR9+0x6600], R9 ;  /* 0x006600090b007988 */ /* 0x000fe80008000409 */
[----:B------:R0:W5:Y:S04]  /*9480*/  LDL.LU R133, [R1+0x44] ;  /* 0x0000440001857983 */ /* 0x0001680000300800 */
        /* <DEDUP_REMOVED lines=12> */
[----:B------:R1:W-:Y:S04]  /*9550*/  STS.U16 [R8+UR9+0x4300], R118 ;  /* 0x0043007608007988 */ /* 0x0003e80008000409 */
[----:B------:R0:W-:Y:S04]  /*9560*/  STS.U16 [R8+UR9+0x4700], R119 ;  /* 0x0047007708007988 */ /* 0x0001e80008000409 */
[----:B------:R0:W-:Y:S04]  /*9570*/  STS.U16 [R8+UR9+0x4b00], R96 ;  /* 0x004b006008007988 */ /* 0x0001e80008000409 */
[----:B-1----:R1:W5:Y:S04]  /*9580*/  LDL.LU R118, [R1+0x28] ;  /* 0x0000280001767983 */ /* 0x0023680000300800 */
[----:B0-----:R1:W5:Y:S04]  /*9590*/  LDL.LU R119, [R1+0x24] ;  /* 0x0000240001777983 */ /* 0x0013680000300800 */
[----:B------:R1:W5:Y:S04]  /*95a0*/  LDL.LU R96, [R1+0x20] ;  /* 0x0000200001607983 */ /* 0x0003680000300800 */
[----:B------:R0:W-:Y:S04]  /*95b0*/  STS.U16 [R8+UR9+0x4f00], R97 ;  /* 0x004f006108007988 */ /* 0x0001e80008000409 */
[----:B------:R1:W-:Y:S04]  /*95c0*/  STS.U16 [R8+UR9+0x5300], R94 ;  /* 0x0053005e08007988 */ /* 0x0003e80008000409 */
[----:B------:R1:W-:Y:S04]  /*95d0*/  STS.U16 [R8+UR9+0x5700], R95 ;  /* 0x0057005f08007988 */ /* 0x0003e80008000409 */
[----:B0-----:R0:W5:Y:S04]  /*95e0*/  LDL.LU R97, [R1+0x1c] ;  /* 0x00001c0001617983 */ /* 0x0011680000300800 */
[----:B-1----:R0:W5:Y:S04]  /*95f0*/  LDL.LU R94, [R1+0x18] ;  /* 0x00001800015e7983 */ /* 0x0021680000300800 */
[----:B------:R0:W5:Y:S04]  /*9600*/  LDL.LU R95, [R1+0x14] ;  /* 0x00001400015f7983 */ /* 0x0001680000300800 */
[----:B------:R1:W-:Y:S04]  /*9610*/  STS.U16 [R8+UR9+0x5b00], R2 ;  /* 0x005b000208007988 */ /* 0x0003e80008000409 */
[----:B------:R-:W2:Y:S01]  /*9620*/  @!P2 LDG.E.U16 R222, desc[UR18][R46.64] ;  /* 0x000000122edea981 */ /* 0x000ea2000c1e1500 */
[----:B------:R-:W-:Y:S01]  /*9630*/  IMAD.WIDE R88, R3, 0x2, R88 ;  /* 0x0000000203587825 */ /* 0x000fe200078e0258 */
[----:B------:R-:W-:-:S02]  /*9640*/  PRMT R247, RZ, 0x7610, R247 ;  /* 0x00007610fff77816 */ /* 0x000fc400000000f7 */
[----:B------:R-:W2:Y:S04]  /*9650*/  @!P2 LDG.E.U16 R243, desc[UR18][R72.64] ;  /* 0x0000001248f3a981 */ /* 0x000ea8000c1e1500 */
[----:B-1----:R-:W2:Y:S01]  /*9660*/  LDL.LU R2, [R1+0x10] ;  /* 0x0000100001027983 */ /* 0x002ea20000300800 */
[C---:B------:R-:W-:Y:S01]  /*9670*/  IMAD.WIDE R42, R3.reuse, 0x2, R42 ;  /* 0x00000002032a7825 */ /* 0x040fe200078e022a */
[----:B------:R-:W-:Y:S02]  /*9680*/  PRMT R248, RZ, 0x7610, R248 ;  /* 0x00007610fff87816 */ /* 0x000fe400000000f8 */
[----:B------:R-:W3:Y:S01]  /*9690*/  @!P2 LDG.E.U16 R244, desc[UR18][R88.64] ;  /* 0x0000001258f4a981 */ /* 0x000ee2000c1e1500 */
[----:B------:R-:W-:Y:S01]  /*96a0*/  IMAD.WIDE R58, R3, 0x2, R58 ;  /* 0x00000002033a7825 */ /* 0x000fe200078e023a */
[----:B------:R-:W-:-:S03]  /*96b0*/  PRMT R249, RZ, 0x7610, R249 ;  /* 0x00007610fff97816 */ /* 0x000fc600000000f9 */
[C---:B------:R-:W-:Y:S01]  /*96c0*/  IMAD.WIDE R74, R3.reuse, 0x2, R74 ;  /* 0x00000002034a7825 */ /* 0x040fe200078e024a */
[----:B------:R-:W-:Y:S01]  /*96d0*/  PRMT R250, RZ, 0x7610, R250 ;  /* 0x00007610fffa7816 */ /* 0x000fe200000000fa */
[----:B------:R-:W3:Y:S02]  /*96e0*/  @!P2 LDG.E.U16 R245, desc[UR18][R42.64] ;  /* 0x000000122af5a981 */ /* 0x000ee4000c1e1500 */
[C---:B------:R-:W-:Y:S01]  /*96f0*/  IMAD.WIDE R90, R3.reuse, 0x2, R90 ;  /* 0x00000002035a7825 */ /* 0x040fe200078e025a */
[----:B------:R-:W-:Y:S01]  /*9700*/  PRMT R251, RZ, 0x7610, R251 ;  /* 0x00007610fffb7816 */ /* 0x000fe200000000fb */
[----:B------:R-:W4:Y:S02]  /*9710*/  @!P2 LDG.E.U16 R246, desc[UR18][R58.64] ;  /* 0x000000123af6a981 */ /* 0x000f24000c1e1500 */
[C---:B------:R-:W-:Y:S01]  /*9720*/  IMAD.WIDE R44, R3.reuse, 0x2, R44 ;  /* 0x00000002032c7825 */ /* 0x040fe200078e022c */
[----:B------:R-:W-:Y:S01]  /*9730*/  PRMT R252, RZ, 0x7610, R252 ;  /* 0x00007610fffc7816 */ /* 0x000fe200000000fc */
[----:B------:R-:W4:Y:S02]  /*9740*/  @!P2 LDG.E.U16 R247, desc[UR18][R74.64] ;  /* 0x000000124af7a981 */ /* 0x000f24000c1e1500 */
[----:B------:R-:W-:-:S02]  /*9750*/  IMAD.WIDE R60, R3, 0x2, R60 ;  /* 0x00000002033c7825 */ /* 0x000fc400078e023c */
[----:B------:R-:W4:Y:S02]  /*9760*/  @!P2 LDG.E.U16 R248, desc[UR18][R90.64] ;  /* 0x000000125af8a981 */ /* 0x000f24000c1e1500 */
[C---:B------:R-:W-:Y:S02]  /*9770*/  IMAD.WIDE R76, R3.reuse, 0x2, R76 ;  /* 0x00000002034c7825 */ /* 0x040fe400078e024c */
[----:B------:R-:W4:Y:S02]  /*9780*/  @!P2 LDG.E.U16 R249, desc[UR18][R44.64] ;  /* 0x000000122cf9a981 */ /* 0x000f24000c1e1500 */
[----:B------:R-:W-:Y:S02]  /*9790*/  IMAD.WIDE R92, R3, 0x2, R92 ;  /* 0x00000002035c7825 */ /* 0x000fe400078e025c */
[----:B------:R-:W4:Y:S04]  /*97a0*/  @!P2 LDG.E.U16 R250, desc[UR18][R60.64] ;  /* 0x000000123cfaa981 */ /* 0x000f28000c1e1500 */
[----:B------:R-:W4:Y:S04]  /*97b0*/  @!P2 LDG.E.U16 R251, desc[UR18][R76.64] ;  /* 0x000000124cfba981 */ /* 0x000f28000c1e1500 */
[----:B------:R-:W4:Y:S04]  /*97c0*/  @!P2 LDG.E.U16 R252, desc[UR18][R92.64] ;  /* 0x000000125cfca981 */ /* 0x000f28000c1e1500 */
[----:B------:R1:W-:Y:S04]  /*97d0*/  STS.U16 [R8+UR9+0x5f00], R5 ;  /* 0x005f000508007988 */ /* 0x0003e80008000409 */
[----:B-1----:R0:W5:Y:S04]  /*97e0*/  LDL.LU R5, [R1+0xc] ;  /* 0x00000c0001057983 */ /* 0x0021680000300800 */
        /* <DEDUP_REMOVED lines=8> */
[----:B------:R-:W-:-:S04]  /*9870*/  ULEA UR10, UR11, UR9, 0x3 ;  /* 0x000000090b0a7291 */ /* 0x000fc8000f8e18ff */
[----:B------:R-:W-:Y:S01]  /*9880*/  UIADD3 UR10, UPT, UPT, UR10, 0xc000, URZ ;  /* 0x0000c0000a0a7890 */ /* 0x000fe2000fffe0ff */
[C---:B--2---:R-:W-:Y:S01]  /*9890*/  LOP3.LUT R11, R2.reuse, 0x10, RZ, 0x3c, !PT ;  /* 0x00000010020b7812 */ /* 0x044fe200078e3cff */
[----:B------:R-:W-:Y:S01]  /*98a0*/  STS.U16 [R2+UR9+0xa000], R29 ;  /* 0x00a0001d02007988 */ /* 0x000fe20008000409 */
[----:B-1----:R-:W-:-:S03]  /*98b0*/  LOP3.LUT R8, R2, 0x20, RZ, 0x3c, !PT ;  /* 0x0000002002087812 */ /* 0x002fc600078e3cff */
[----:B------:R-:W-:Y:S04]  /*98c0*/  STS.U16 [R2+UR9+0xa400], R222 ;  /* 0x00a400de02007988 */ /* 0x000fe80008000409 */
[----:B------:R-:W-:Y:S04]  /*98d0*/  STS.U16 [R2+UR9+0xa800], R223 ;  /* 0x00a800df02007988 */ /* 0x000fe80008000409 */
[----:B---3--:R-:W-:Y:S04]  /*98e0*/  STS.U16 [R2+UR9+0xac00], R224 ;  /* 0x00ac00e002007988 */ /* 0x008fe80008000409 */
[----:B------:R-:W-:Y:S04]  /*98f0*/  STS.U16 [R11+UR9+0xa080], R225 ;  /* 0x00a080e10b007988 */ /* 0x000fe80008000409 */
[----:B------:R-:W-:Y:S04]  /*9900*/  STS.U16 [R11+UR9+0xa480], R226 ;  /* 0x00a480e20b007988 */ /* 0x000fe80008000409 */
[----:B------:R-:W-:Y:S04]  /*9910*/  STS.U16 [R11+UR9+0xa880], R227 ;  /* 0x00a880e30b007988 */ /* 0x000fe80008000409 */
[----:B------:R1:W-:Y:S04]  /*9920*/  STS.U16 [R11+UR9+0xac80], R228 ;  /* 0x00ac80e40b007988 */ /* 0x0003e80008000409 */
[----:B------:R-:W-:Y:S04]  /*9930*/  STS.U16 [R8+UR9+0xa100], R229 ;  /* 0x00a100e508007988 */ /* 0x000fe80008000409 */
[----:B------:R-:W-:Y:S01]  /*9940*/  STS.U16 [R8+UR9+0xa500], R230 ;  /* 0x00a500e608007988 */ /* 0x000fe20008000409 */
[----:B-1----:R-:W-:-:S03]  /*9950*/  LOP3.LUT R11, R2, 0x30, RZ, 0x3c, !PT ;  /* 0x00000030020b7812 */ /* 0x002fc600078e3cff */
[----:B------:R-:W-:Y:S04]  /*9960*/  STS.U16 [R8+UR9+0xa900], R231 ;  /* 0x00a900e708007988 */ /* 0x000fe80008000409 */
[----:B------:R1:W-:Y:S01]  /*9970*/  STS.U16 [R8+UR9+0xad00], R232 ;  /* 0x00ad00e808007988 */ /* 0x0003e20008000409 */
[----:B------:R-:W-:-:S03]  /*9980*/  LOP3.LUT R6, R2, 0x50, RZ, 0x3c, !PT ;  /* 0x0000005002067812 */ /* 0x000fc600078e3cff */
[----:B------:R-:W-:Y:S04]  /*9990*/  STS.U16 [R11+UR9+0xa180], R233 ;  /* 0x00a180e90b007988 */ /* 0x000fe80008000409 */
[----:B------:R-:W-:Y:S01]  /*99a0*/  STS.U16 [R11+UR9+0xa580], R234 ;  /* 0x00a580ea0b007988 */ /* 0x000fe20008000409 */
[----:B-1----:R-:W-:-:S03]  /*99b0*/  LOP3.LUT R8, R2, 0x40, RZ, 0x3c, !PT ;  /* 0x0000004002087812 */ /* 0x002fc600078e3cff */
[----:B------:R-:W-:Y:S04]  /*99c0*/  STS.U16 [R11+UR9+0xa980], R235 ;  /* 0x00a980eb0b007988 */ /* 0x000fe80008000409 */
[----:B------:R-:W-:Y:S04]  /*99d0*/  STS.U16 [R11+UR9+0xad80], R236 ;  /* 0x00ad80ec0b007988 */ /* 0x000fe80008000409 */
[----:B----4-:R-:W-:Y:S04]  /*99e0*/  STS.U16 [R8+UR9+0xa200], R237 ;  /* 0x00a200ed08007988 */ /* 0x010fe80008000409 */
[----:B------:R-:W-:Y:S04]  /*99f0*/  STS.U16 [R8+UR9+0xa600], R238 ;  /* 0x00a600ee08007988 */ /* 0x000fe80008000409 */
[----:B------:R-:W-:Y:S04]  /*9a00*/  STS.U16 [R8+UR9+0xaa00], R239 ;  /* 0x00aa00ef08007988 */ /* 0x000fe80008000409 */
[----:B------:R1:W-:Y:S04]  /*9a10*/  STS.U16 [R8+UR9+0xae00], R240 ;  /* 0x00ae00f008007988 */ /* 0x0003e80008000409 */
[----:B------:R-:W-:Y:S04]  /*9a20*/  STS.U16 [R6+UR9+0xa280], R241 ;  /* 0x00a280f106007988 */ /* 0x000fe80008000409 */
[----:B------:R-:W-:Y:S01]  /*9a30*/  STS.U16 [R6+UR9+0xa680], R242 ;  /* 0x00a680f206007988 */ /* 0x000fe20008000409 */
[----:B-1----:R-:W-:-:S03]  /*9a40*/  LOP3.LUT R8, R2, 0x60, RZ, 0x3c, !PT ;  /* 0x0000006002087812 */ /* 0x002fc600078e3cff */
[----:B------:R-:W-:Y:S04]  /*9a50*/  STS.U16 [R6+UR9+0xaa80], R243 ;  /* 0x00aa80f306007988 */ /* 0x000fe80008000409 */
[----:B------:R1:W-:Y:S04]  /*9a60*/  STS.U16 [R6+UR9+0xae80], R244 ;  /* 0x00ae80f406007988 */ /* 0x0003e80008000409 */
[----:B------:R0:W-:Y:S04]  /*9a70*/  STS.U16 [R8+UR9+0xa300], R245 ;  /* 0x00a300f508007988 */ /* 0x0001e80008000409 */
[----:B------:R0:W-:Y:S01]  /*9a80*/  STS.U16 [R8+UR9+0xa700], R246 ;  /* 0x00a700f608007988 */ /* 0x0001e20008000409 */
[----:B-1----:R-:W-:-:S03]  /*9a90*/  LOP3.LUT R6, R2, 0x70, RZ, 0x3c, !PT ;  /* 0x0000007002067812 */ /* 0x002fc600078e3cff */
[----:B------:R0:W-:Y:S04]  /*9aa0*/  STS.U16 [R8+UR9+0xab00], R247 ;  /* 0x00ab00f708007988 */ /* 0x0001e80008000409 */
[----:B------:R0:W-:Y:S04]  /*9ab0*/  STS.U16 [R8+UR9+0xaf00], R248 ;  /* 0x00af00f808007988 */ /* 0x0001e80008000409 */
[----:B------:R0:W-:Y:S04]  /*9ac0*/  STS.U16 [R6+UR9+0xa380], R249 ;  /* 0x00a380f906007988 */ /* 0x0001e80008000409 */
[----:B------:R0:W-:Y:S04]  /*9ad0*/  STS.U16 [R6+UR9+0xa780], R250 ;  /* 0x00a780fa06007988 */ /* 0x0001e80008000409 */
[----:B------:R0:W-:Y:S04]  /*9ae0*/  STS.U16 [R6+UR9+0xab80], R251 ;  /* 0x00ab80fb06007988 */ /* 0x0001e80008000409 */
[----:B------:R0:W-:Y:S01]  /*9af0*/  STS.U16 [R6+UR9+0xaf80], R252 ;  /* 0x00af80fc06007988 */ /* 0x0001e20008000409 */
[----:B------:R1:W-:Y:S06]  /*9b00*/  MEMBAR.ALL.CTA ;  /* 0x0000000000007992 */ /* 0x0003ec0000008000 */
[----:B-1----:R-:W1:Y:S02]  /*9b10*/  FENCE.VIEW.ASYNC.S ;  /* 0x00000000000073c6 */ /* 0x002e640000000000 */
[----:B-1----:R-:W-:Y:S06]  /*9b20*/  BAR.SYNC.DEFER_BLOCKING 0x0 ;  /* 0x0000000000007b1d */ /* 0x002fec0000010000 */
[----:B------:R-:W-:-:S00]  /*9b30*/  MEMBAR.ALL.CTA ;  /* 0x0000000000007992 */ /* 0x000fc00000008000 */
[----:B------:R-:W-:Y:S06]  /*9b40*/  MEMBAR.ALL.GPU ;  /* 0x0000000000007992 */ /* 0x000fec000000a000 */
[----:B------:R-:W-:-:S00]  /*9b50*/  ERRBAR ;  /* 0x00000000000079ab */ /* 0x000fc00000000000 */
[----:B------:R-:W-:Y:S08]  /*9b60*/  CGAERRBAR ;  /* 0x00000000000075ab */ /* 0x000ff00000000000 */
[----:B------:R-:W-:Y:S06]  /*9b70*/  UCGABAR_ARV ;  /* 0x00000000000079c7 */ /* 0x000fec0008000000 */
[----:B------:R-:W-:Y:S01]  /*9b80*/  UCGABAR_WAIT ;  /* 0x0000000000007dc7 */ /* 0x000fe20008000000 */
[----:B------:R-:W-:Y:S01]  /*9b90*/  CCTL.IVALL ;  /* 0x00000000ff00798f */ /* 0x000fe20002000000 */
[----:B0-----:R-:W-:Y:S05]  /*9ba0*/  @P0 BRA `(.L_x_15) ;  /* 0x0000000000740947 */ /* 0x001fea0003800000 */
[----:B------:R-:W-:Y:S01]  /*9bb0*/  UMOV UR7, 0x40004040 ;  /* 0x4000404000077882 */ /* 0x000fe20000000000 */
[----:B------:R-:W-:Y:S01]  /*9bc0*/  UMOV UR13, 0x40004040 ;  /* 0x40004040000d7882 */ /* 0x000fe20000000000 */
[----:B------:R-:W-:Y:S01]  /*9bd0*/  UMOV UR46, 0x0 ;  /* 0x00000000002e7882 */ /* 0x000fe20000000000 */
[----:B------:R-:W-:Y:S01]  /*9be0*/  UMOV UR47, 0x8108010 ;  /* 0x08108010002f7882 */ /* 0x000fe20000000000 */
[----:B------:R-:W-:Y:S01]  /*9bf0*/  UMOV UR48, 0x0 ;  /* 0x0000000000307882 */ /* 0x000fe20000000000 */
[----:B------:R-:W-:Y:S01]  /*9c00*/  UMOV UR49, 0x8108010 ;  /* 0x0810801000317882 */ /* 0x000fe20000000000 */
        /* <DEDUP_REMOVED lines=23> */
.L_x_15:
[----:B------:R-:W-:Y:S01]  /*9d80*/  UIADD3 UR11, UPT, UPT, UR11, 0x1, URZ ;  /* 0x000000010b0b7890 */ /* 0x000fe2000fffe0ff */
[----:B-----5:R-:W-:Y:S01]  /*9d90*/  VIADD R5, R5, 0xffffffff ;  /* 0xffffffff05057836 */ /* 0x020fe20000000000 */
[----:B------:R-:W-:Y:S02]  /*9da0*/  UIADD3 UR25, UPT, UPT, UR25, -0x80, URZ ;  /* 0xffffff8019197890 */ /* 0x000fe4000fffe0ff */
[----:B------:R-:W-:Y:S02]  /*9db0*/  UISETP.GT.AND UP1, UPT, UR11, 0x1, UPT ;  /* 0x000000010b00788c */ /* 0x000fe4000bf24270 */
[----:B------:R-:W-:Y:S02]  /*9dc0*/  ISETP.NE.U32.AND P2, PT, R5, RZ, PT ;  /* 0x000000ff0500720c */ /* 0x000fe40003f45070 */
[----:B0-----:R-:W-:Y:S02]  /*9dd0*/  USEL UR4, URZ, 0x1, !UP1 ;  /* 0x00000001ff047887 */ /* 0x001fe4000c800000 */
[----:B------:R-:W-:-:S02]  /*9de0*/  USEL UR11, UR11, URZ, !UP1 ;  /* 0x000000ff0b0b7287 */ /* 0x000fc4000c800000 */
[----:B------:R-:W-:-:S03]  /*9df0*/  ULOP3.LUT UR7, UR5, UR4, URZ, 0x3c, !UPT ;  /* 0x0000000405077292 */ /* 0x000fc6000f8e3cff */
[----:B------:R-:W-:-:S04]  /*9e00*/  UMOV UR4, UR5 ;  /* 0x0000000500047c82 */ /* 0x000fc80008000000 */
[----:B------:R-:W-:Y:S01]  /*9e10*/  UMOV UR5, UR7 ;  /* 0x0000000700057c82 */ /* 0x000fe20008000000 */
[----:B------:R-:W-:Y:S05]  /*9e20*/  @P2 BRA `(.L_x_16) ;  /* 0xffffffd000682947 */ /* 0x000fea000383ffff */
.L_x_13:
[----:B------:R-:W2:Y:S02]  /*9e30*/  LDL.LU R6, [R1+0x4] ;  /* 0x0000040001067983 */ /* 0x000ea40000300800 */
[----:B--2---:R-:W-:-:S13]  /*9e40*/  ISETP.GE.AND P0, PT, R6, 0x80, PT ;  /* 0x000000800600780c */ /* 0x004fda0003f06270 */
[----:B------:R-:W-:Y:S05]  /*9e50*/  @!P0 BRA `(.L_x_17) ;  /* 0x0000000000108947 */ /* 0x000fea0003800000 */
[----:B------:R-:W-:-:S06]  /*9e60*/  USHF.L.U32 UR4, UR4, 0x1f, URZ ;  /* 0x0000001f04047899 */ /* 0x000fcc00080006ff */
[----:B------:R-:W-:-:S04]  /*9e70*/  IMAD.U32 R0, RZ, RZ, UR4 ;  /* 0x00000004ff007e24 */ /* 0x000fc8000f8e00ff */
[----:B------:R-:W0:Y:S02]  /*9e80*/  SYNCS.PHASECHK.TRANS64.TRYWAIT P0, [UR10], R0 ;  /* 0x00000000ff0075a7 */ /* 0x000e24000800110a */
[----:B0-----:R-:W-:Y:S05]  /*9e90*/  @!P0 BRA `(.L_x_18) ;  /* 0x0000001400048947 */ /* 0x001fea0003800000 */
.L_x_17:
[----:B------:R-:W2:Y:S01]  /*9ea0*/  LDL.LU R42, [R1+0x8] ;  /* 0x00000800012a7983 */ /* 0x000ea20000300800 */
[----:B------:R-:W2:Y:S03]  /*9eb0*/  LDCU.128 UR12, c[0x0][0x390] ;  /* 0x00007200ff0c77ac */ /* 0x000ea60008000c00 */
[----:B------:R-:W3:Y:S01]  /*9ec0*/  LDL.LU R2, [R1] ;  /* 0x0000000001027983 */ /* 0x000ee20000300800 */
[----:B------:R-:W0:Y:S01]  /*9ed0*/  LDCU UR4, c[0x0][0x3b4] ;  /* 0x00007680ff0477ac */ /* 0x000e220008000800 */
[----:B------:R-:W-:Y:S06]  /*9ee0*/  BAR.SYNC.DEFER_BLOCKING 0x0 ;  /* 0x0000000000007b1d */ /* 0x000fec0000010000 */
[----:B------:R-:W1:Y:S01]  /*9ef0*/  LDCU UR5, c[0x0][0x3b8] ;  /* 0x00007700ff0577ac */ /* 0x000e620008000800 */
[----:B------:R-:W4:Y:S01]  /*9f00*/  S2R R47, SR_TID.X ;  /* 0x00000000002f7919 */ /* 0x000f220000002100 */
[----:B------:R-:W5:Y:S01]  /*9f10*/  S2R R43, SR_TID.X ;  /* 0x00000000002b7919 */ /* 0x000f620000002100 */
[----:B------:R-:W0:Y:S02]  /*9f20*/  @!P1 SYNCS.CCTL.IV [UR9+0xc000] ;  /* 0x00c00000ff0099b1 */ /* 0x000e240008000009 */
[----:B0-----:R-:W-:Y:S06]  /*9f30*/  BAR.SYNC.DEFER_BLOCKING 0x0 ;  /* 0x0000000000007b1d */ /* 0x001fec0000010000 */
[----:B------:R-:W0:Y:S01]  /*9f40*/  LDTM.x32 R4, tmem[UR8] ;  /* 0x00000008000479ee */ /* 0x000e2200082c0000 */
[----:B----4-:R-:W-:-:S02]  /*9f50*/  LOP3.LUT R41, R47, 0x40, RZ, 0xc0, !PT ;  /* 0x000000402f297812 */ /* 0x010fc400078ec0ff */
[----:B------:R-:W-:Y:S02]  /*9f60*/  LOP3.LUT R3, R47, 0x3f, RZ, 0xc0, !PT ;  /* 0x0000003f2f037812 */ /* 0x000fe400078ec0ff */
[----:B------:R-:W-:Y:S02]  /*9f70*/  LEA R0, R41, UR9, 0x6 ;  /* 0x0000000929007c11 */ /* 0x000fe4000f8e30ff */
[----:B-----5:R-:W-:Y:S02]  /*9f80*/  LEA.HI R43, R43, 0x3e, RZ, 0x1a ;  /* 0x0000003e2b2b7811 */ /* 0x020fe400078fd0ff */
[----:B------:R-:W-:Y:S01]  /*9f90*/  LEA.HI R46, R47, 0x2e, RZ, 0x1a ;  /* 0x0000002e2f2e7811 */ /* 0x000fe200078fd0ff */
[----:B------:R-:W-:Y:S01]  /*9fa0*/  IMAD R40, R3, 0x10, R0 ;  /* 0x0000001003287824 */ /* 0x000fe200078e0200 */
[----:B------:R-:W4:Y:S01]  /*9fb0*/  @!P1 SYNCS.CCTL.IV [UR9+0xc008] ;  /* 0x00c00800ff0099b1 */ /* 0x000f220008000009 */
[----:B------:R-:W-:Y:S01]  /*9fc0*/  NOP ;  /* 0x0000000000007918 */ /* 0x000fe20000000000 */
[----:B------:R-:W-:Y:S01]  /*9fd0*/  SHF.R.U32.HI R3, RZ, 0x6, R47 ;  /* 0x00000006ff037819 */ /* 0x000fe2000001162f */
[----:B------:R-:W-:Y:S01]  /*9fe0*/  IMAD R41, R41, -0x20, R40 ;  /* 0xffffffe029297824 */ /* 0x000fe200078e0228 */
[----:B------:R-:W-:-:S02]  /*9ff0*/  LEA.HI R45, R47, 0x1e, RZ, 0x1a ;  /* 0x0000001e2f2d7811 */ /* 0x000fc400078fd0ff */
[----:B------:R-:W-:Y:S02]  /*a000*/  SGXT.U32 R3, R3, 0x1 ;  /* 0x000000010303781a */ /* 0x000fe40000000000 */
[----:B0-----:R-:W-:Y:S02]  /*a010*/  F2FP.F16.F32.PACK_AB R4, R6, R4 ;  /* 0x000000040604723e */ /* 0x001fe400000000ff */
[----:B------:R-:W-:Y:S02]  /*a020*/  F2FP.F16.F32.PACK_AB R36, R7, R5 ;  /* 0x000000050724723e */ /* 0x000fe400000000ff */
[----:B------:R-:W-:Y:S02]  /*a030*/  F2FP.F16.F32.PACK_AB R5, R10, R8 ;  /* 0x000000080a05723e */ /* 0x000fe400000000ff */
[----:B------:R-:W-:Y:S02]  /*a040*/  F2FP.F16.F32.PACK_AB R37, R11, R9 ;  /* 0x000000090b25723e */ /* 0x000fe400000000ff */
[----:B------:R-:W-:-:S02]  /*a050*/  F2FP.F16.F32.PACK_AB R6, R14, R12 ;  /* 0x0000000c0e06723e */ /* 0x000fc400000000ff */
[----:B------:R-:W-:Y:S02]  /*a060*/  F2FP.F16.F32.PACK_AB R38, R15, R13 ;  /* 0x0000000d0f26723e */ /* 0x000fe400000000ff */
[----:B------:R-:W-:Y:S02]  /*a070*/  F2FP.F16.F32.PACK_AB R7, R18, R16 ;  /* 0x000000101207723e */ /* 0x000fe400000000ff */
[----:B------:R-:W-:Y:S02]  /*a080*/  F2FP.F16.F32.PACK_AB R39, R19, R17 ;  /* 0x000000111327723e */ /* 0x000fe400000000ff */
[----:B------:R-:W-:Y:S01]  /*a090*/  F2FP.F16.F32.PACK_AB R20, R22, R20 ;  /* 0x000000141614723e */ /* 0x000fe200000000ff */
[----:B----4-:R-:W-:Y:S01]  /*a0a0*/  STS.128 [R40], R4 ;  /* 0x0000000428007388 */ /* 0x010fe20000000c00 */
[----:B------:R-:W-:-:S03]  /*a0b0*/  F2FP.F16.F32.PACK_AB R22, R30, R28 ;  /* 0x0000001c1e16723e */ /* 0x000fc600000000ff */
[----:B------:R0:W-:Y:S01]  /*a0c0*/  STS.128 [R40+0x800], R36 ;  /* 0x0008002428007388 */ /* 0x0001e20000000c00 */
[----:B------:R-:W-:Y:S01]  /*a0d0*/  BAR.SYNC.DEFER_BLOCKING 0x0 ;  /* 0x0000000000007b1d */ /* 0x000fe20000010000 */
[----:B0-----:R-:W-:Y:S02]  /*a0e0*/  F2FP.F16.F32.PACK_AB R36, R23, R21 ;  /* 0x000000151724723e */ /* 0x001fe400000000ff */
[----:B------:R-:W-:Y:S02]  /*a0f0*/  F2FP.F16.F32.PACK_AB R21, R26, R24 ;  /* 0x000000181a15723e */ /* 0x000fe400000000ff */
[----:B------:R-:W-:Y:S02]  /*a100*/  F2FP.F16.F32.PACK_AB R37, R27, R25 ;  /* 0x000000191b25723e */ /* 0x000fe400000000ff */
[----:B------:R-:W-:Y:S02]  /*a110*/  F2FP.F16.F32.PACK_AB R38, R31, R29 ;  /* 0x0000001d1f26723e */ /* 0x000fe400000000ff */
[----:B------:R-:W-:-:S02]  /*a120*/  F2FP.F16.F32.PACK_AB R23, R34, R32 ;  /* 0x000000202217723e */ /* 0x000fc400000000ff */
[----:B------:R-:W-:Y:S01]  /*a130*/  F2FP.F16.F32.PACK_AB R39, R35, R33 ;  /* 0x000000212327723e */ /* 0x000fe200000000ff */
[----:B------:R-:W0:Y:S04]  /*a140*/  LDS.128 R12, [R41] ;  /* 0x00000000290c7984 */ /* 0x000e280000000c00 */
[----:B------:R-:W-:Y:S01]  /*a150*/  LDS.128 R4, [R41+0x1000] ;  /* 0x0010000029047984 */ /* 0x000fe20000000c00 */
[----:B------:R-:W-:Y:S06]  /*a160*/  BAR.SYNC.DEFER_BLOCKING 0x0 ;  /* 0x0000000000007b1d */ /* 0x000fec0000010000 */
[----:B------:R1:W-:Y:S04]  /*a170*/  STS.128 [R40], R20 ;  /* 0x0000001428007388 */ /* 0x0003e80000000c00 */
[----:B------:R-:W-:Y:S01]  /*a180*/  STS.128 [R40+0x800], R36 ;  /* 0x0008002428007388 */ /* 0x000fe20000000c00 */
[C---:B--2---:R-:W-:Y:S01]  /*a190*/  ISETP.GE.AND P0, PT, R42.reuse, UR14, PT ;  /* 0x0000000e2a007c0c */ /* 0x044fe2000bf06270 */
[----:B------:R-:W-:-:S02]  /*a1a0*/  IMAD R0, R42, UR4, RZ ;  /* 0x000000042a007c24 */ /* 0x000fc4000f8e02ff */
[--C-:B---3--:R-:W-:Y:S01]  /*a1b0*/  IMAD.IADD R44, R43, 0x1, R2.reuse ;  /* 0x000000012b2c7824 */ /* 0x108fe200078e0202 */
[----:B------:R-:W-:Y:S01]  /*a1c0*/  LEA.HI R43, R47, 0xe, RZ, 0x1a ;  /* 0x0000000e2f2b7811 */ /* 0x000fe200078fd0ff */
[--C-:B------:R-:W-:Y:S01]  /*a1d0*/  IMAD.IADD R52, R46, 0x1, R2.reuse ;  /* 0x000000012e347824 */ /* 0x100fe200078e0202 */
[C-C-:B------:R-:W-:Y:S01]  /*a1e0*/  LOP3.LUT R46, R2.reuse, 0x3c, R3.reuse, 0xfe, !PT ;  /* 0x0000003c022e7812 */ /* 0x140fe200078efe03 */
[--C-:B------:R-:W-:Y:S01]  /*a1f0*/  IMAD.IADD R58, R45, 0x1, R2.reuse ;  /* 0x000000012d3a7824 */ /* 0x100fe200078e0202 */
[C-C-:B------:R-:W-:Y:S01]  /*a200*/  LOP3.LUT R69, R2.reuse, 0x3a, R3.reuse, 0xfe, !PT ;  /* 0x0000003a02457812 */ /* 0x140fe200078efe03 */
[----:B------:R-:W-:Y:S01]  /*a210*/  IMAD.IADD R66, R43, 0x1, R2 ;  /* 0x000000012b427824 */ /* 0x000fe200078e0202 */
[C-C-:B------:R-:W-:Y:S02]  /*a220*/  LOP3.LUT R47, R2.reuse, 0x38, R3.reuse, 0xfe, !PT ;  /* 0x00000038022f7812 */ /* 0x140fe400078efe03 */
[C-C-:B------:R-:W-:Y:S02]  /*a230*/  LOP3.LUT R48, R2.reuse, 0x36, R3.reuse, 0xfe, !PT ;  /* 0x0000003602307812 */ /* 0x140fe400078efe03 */
[----:B------:R-:W-:-:S02]  /*a240*/  LOP3.LUT R49, R2, 0x34, R3, 0xfe, !PT ;  /* 0x0000003402317812 */ /* 0x000fc400078efe03 */
[C-C-:B------:R-:W-:Y:S02]  /*a250*/  LOP3.LUT R50, R2.reuse, 0x32, R3.reuse, 0xfe, !PT ;  /* 0x0000003202327812 */ /* 0x140fe400078efe03 */
[C-C-:B------:R-:W-:Y:S02]  /*a260*/  LOP3.LUT R51, R2.reuse, 0x30, R3.reuse, 0xfe, !PT ;  /* 0x0000003002337812 */ /* 0x140fe400078efe03 */
[C-C-:B------:R-:W-:Y:S02]  /*a270*/  LOP3.LUT R53, R2.reuse, 0x2c, R3.reuse, 0xfe, !PT ;  /* 0x0000002c02357812 */ /* 0x140fe400078efe03 */
        /* <DEDUP_REMOVED lines=15> */
[C-C-:B------:R-:W-:Y:S01]  /*a370*/  LOP3.LUT R9, R2.reuse, 0x8, R3.reuse, 0xfe, !PT ;  /* 0x0000000802097812 */ /* 0x140fe200078efe03 */
[----:B-1----:R-:W-:Y:S01]  /*a380*/  IMAD R22, R67, UR5, RZ ;  /* 0x0000000543167c24 */ /* 0x002fe2000f8e02ff */
[C-C-:B------:R-:W-:Y:S02]  /*a390*/  LOP3.LUT R10, R2.reuse, 0x6, R3.reuse, 0xfe, !PT ;  /* 0x00000006020a7812 */ /* 0x140fe400078efe03 */
[C-C-:B------:R-:W-:Y:S02]  /*a3a0*/  LOP3.LUT R8, R2.reuse, 0x4, R3.reuse, 0xfe, !PT ;  /* 0x0000000402087812 */ /* 0x140fe400078efe03 */
[----:B------:R-:W-:Y:S01]  /*a3b0*/  LOP3.LUT R11, R2, 0x2, R3, 0xfe, !PT ;  /* 0x00000002020b7812 */ /* 0x000fe200078efe03 */
[----:B------:R-:W-:Y:S01]  /*a3c0*/  IMAD R21, R10, UR5, RZ ;  /* 0x000000050a157c24 */ /* 0x000fe2000f8e02ff */
[----:B------:R-:W-:Y:S01]  /*a3d0*/  LOP3.LUT R3, R2, R3, RZ, 0xfc, !PT ;  /* 0x0000000302037212 */ /* 0x000fe200078efcff */
[----:B------:R-:W-:Y:S01]  /*a3e0*/  BAR.SYNC.DEFER_BLOCKING 0x0 ;  /* 0x0000000000007b1d */ /* 0x000fe20000010000 */
[----:B------:R-:W-:-:S02]  /*a3f0*/  LEA R45, P2, R0, UR12, 0x1 ;  /* 0x0000000c002d7c11 */ /* 0x000fc4000f8408ff */
[C---:B------:R-:W-:Y:S01]  /*a400*/  ISETP.LT.AND P1, PT, R3.reuse, UR15, !P0 ;  /* 0x0000000f03007c0c */ /* 0x040fe2000c721270 */
[----:B------:R-:W-:Y:S01]  /*a410*/  IMAD R3, R3, UR5, RZ ;  /* 0x0000000503037c24 */ /* 0x000fe2000f8e02ff */
[----:B------:R-:W-:Y:S01]  /*a420*/  LEA.HI.X.SX32 R25, R0, UR13, 0x1, P2 ;  /* 0x0000000d00197c11 */ /* 0x000fe200090f0eff */
[----:B------:R-:W-:Y:S01]  /*a430*/  IMAD R0, R11, UR5, RZ ;  /* 0x000000050b007c24 */ /* 0x000fe2000f8e02ff */
[C---:B------:R-:W-:Y:S01]  /*a440*/  ISETP.LT.AND P3, PT, R8.reuse, UR15, !P0 ;  /* 0x0000000f08007c0c */ /* 0x040fe2000c761270 */
[----:B------:R-:W-:Y:S01]  /*a450*/  IMAD R8, R8, UR5, RZ ;  /* 0x0000000508087c24 */ /* 0x000fe2000f8e02ff */
[C---:B------:R-:W-:Y:S02]  /*a460*/  LEA R2, P2, R3.reuse, R45, 0x1 ;  /* 0x0000002d03027211 */ /* 0x040fe400078408ff */
[----:B------:R-:W-:Y:S02]  /*a470*/  ISETP.LT.AND P4, PT, R10, UR15, !P0 ;  /* 0x0000000f0a007c0c */ /* 0x000fe4000c781270 */
[----:B------:R-:W-:-:S02]  /*a480*/  LEA.HI.X.SX32 R3, R3, R25, 0x1, P2 ;  /* 0x0000001903037211 */ /* 0x000fc400010f0eff */
[----:B------:R-:W-:Y:S02]  /*a490*/  ISETP.LT.AND P2, PT, R11, UR15, !P0 ;  /* 0x0000000f0b007c0c */ /* 0x000fe4000c741270 */
[----:B------:R-:W-:-:S04]  /*a4a0*/  LEA R18, P5, R8, R45, 0x1 ;  /* 0x0000002d08127211 */ /* 0x000fc800078a08ff */
[----:B------:R-:W-:Y:S01]  /*a4b0*/  LEA.HI.X.SX32 R19, R8, R25, 0x1, P5 ;  /* 0x0000001908137211 */ /* 0x000fe200028f0eff */
[----:B0-----:R0:W-:Y:S01]  /*a4c0*/  @P1 STG.E.U16 desc[UR18][R2.64], R12 ;  /* 0x0000000c02001986 */ /* 0x0011e2000c101512 */
[----:B------:R-:W-:-:S04]  /*a4d0*/  LEA R16, P1, R0, R45, 0x1 ;  /* 0x0000002d00107211 */ /* 0x000fc800078208ff */
[----:B------:R-:W-:Y:S01]  /*a4e0*/  LEA.HI.X.SX32 R17, R0, R25, 0x1, P1 ;  /* 0x0000001900117211 */ /* 0x000fe200008f0eff */
[C---:B------:R-:W-:Y:S01]  /*a4f0*/  IMAD R0, R9.reuse, UR5, RZ ;  /* 0x0000000509007c24 */ /* 0x040fe2000f8e02ff */
[----:B------:R-:W-:Y:S02]  /*a500*/  ISETP.LT.AND P1, PT, R9, UR15, !P0 ;  /* 0x0000000f09007c0c */ /* 0x000fe4000c721270 */
[----:B------:R-:W1:Y:S01]  /*a510*/  LDS.128 R8, [R41] ;  /* 0x0000000029087984 */ /* 0x000e620000000c00 */
[----:B0-----:R-:W-:Y:S02]  /*a520*/  PRMT R3, R12, 0x7632, R3 ;  /* 0x000076320c037816 */ /* 0x001fe40000000003 */
[-C--:B------:R-:W-:Y:S02]  /*a530*/  LEA R2, P6, R21, R45.reuse, 0x1 ;  /* 0x0000002d15027211 */ /* 0x080fe400078c08ff */
[-C--:B------:R-:W-:Y:S01]  /*a540*/  LEA R12, P5, R22, R45.reuse, 0x1 ;  /* 0x0000002d160c7211 */ /* 0x080fe200078a08ff */
[----:B------:R0:W-:Y:S01]  /*a550*/  @P2 STG.E.U16 desc[UR18][R16.64], R3 ;  /* 0x0000000310002986 */ /* 0x0001e2000c101512 */
[----:B------:R-:W-:-:S03]  /*a560*/  LEA R20, P2, R0, R45, 0x1 ;  /* 0x0000002d00147211 */ /* 0x000fc600078408ff */
[----:B------:R2:W-:Y:S01]  /*a570*/  @P3 STG.E.U16 desc[UR18][R18.64], R13 ;  /* 0x0000000d12003986 */ /* 0x0005e2000c101512 */
[----:B------:R-:W-:Y:S02]  /*a580*/  ISETP.LT.AND P3, PT, R66, UR15, !P0 ;  /* 0x0000000f42007c0c */ /* 0x000fe4000c761270 */
[-C--:B0-----:R-:W-:Y:S02]  /*a590*/  LEA.HI.X.SX32 R3, R21, R25.reuse, 0x1, P6 ;  /* 0x0000001915037211 */ /* 0x081fe400030f0eff */
[----:B------:R-:W-:Y:S02]  /*a5a0*/  PRMT R17, R13, 0x7632, R17 ;  /* 0x000076320d117816 */ /* 0x000fe40000000011 */
[-C--:B------:R-:W-:Y:S01]  /*a5b0*/  LEA.HI.X.SX32 R21, R0, R25.reuse, 0x1, P2 ;  /* 0x0000001900157211 */ /* 0x080fe200010f0eff */
[C---:B------:R-:W-:Y:S01]  /*a5c0*/  IMAD R0, R68.reuse, UR5, RZ ;  /* 0x0000000544007c24 */ /* 0x040fe2000f8e02ff */
[----:B------:R-:W-:Y:S01]  /*a5d0*/  ISETP.LT.AND P2, PT, R68, UR15, !P0 ;  /* 0x0000000f44007c0c */ /* 0x000fe2000c741270 */
[----:B------:R0:W-:Y:S01]  /*a5e0*/  @P4 STG.E.U16 desc[UR18][R2.64], R17 ;  /* 0x0000001102004986 */ /* 0x0001e2000c101512 */
[----:B--2---:R-:W-:Y:S01]  /*a5f0*/  IMAD R18, R66, UR5, RZ ;  /* 0x0000000542127c24 */ /* 0x004fe2000f8e02ff */
[----:B------:R-:W-:-:S02]  /*a600*/  LEA.HI.X.SX32 R13, R22, R25, 0x1, P5 ;  /* 0x00000019160d7211 */ /* 0x000fc400028f0eff */
[----:B------:R-:W-:Y:S01]  /*a610*/  LEA R16, P4, R0, R45, 0x1 ;  /* 0x0000002d00107211 */ /* 0x000fe200078808ff */
[----:B------:R2:W-:Y:S01]  /*a620*/  @P1 STG.E.U16 desc[UR18][R20.64], R14 ;  /* 0x0000000e14001986 */ /* 0x0005e2000c101512 */
[----:B------:R-:W-:Y:S02]  /*a630*/  ISETP.LT.AND P1, PT, R67, UR15, !P0 ;  /* 0x0000000f43007c0c */ /* 0x000fe4000c721270 */
[----:B0-----:R-:W-:Y:S02]  /*a640*/  PRMT R3, R14, 0x7632, R3 ;  /* 0x000076320e037816 */ /* 0x001fe40000000003 */
[----:B------:R-:W-:Y:S01]  /*a650*/  LEA.HI.X.SX32 R17, R0, R25, 0x1, P4 ;  /* 0x0000001900117211 */ /* 0x000fe200020f0eff */
[----:B------:R-:W-:Y:S01]  /*a660*/  IMAD R0, R65, UR5, RZ ;  /* 0x0000000541007c24 */ /* 0x000fe2000f8e02ff */
[----:B------:R-:W-:Y:S01]  /*a670*/  LEA R2, P6, R18, R45, 0x1 ;  /* 0x0000002d12027211 */ /* 0x000fe200078c08ff */
[----:B--2---:R-:W-:Y:S01]  /*a680*/  IMAD R14, R63, UR5, RZ ;  /* 0x000000053f0e7c24 */ /* 0x004fe2000f8e02ff */
[----:B------:R-:W-:Y:S01]  /*a690*/  ISETP.LT.AND P4, PT, R65, UR15, !P0 ;  /* 0x0000000f41007c0c */ /* 0x000fe2000c781270 */
[----:B------:R0:W-:Y:S04]  /*a6a0*/  @P2 STG.E.U16 desc[UR18][R16.64], R3 ;  /* 0x0000000310002986 */ /* 0x0001e8000c101512 */
[----:B------:R2:W-:Y:S01]  /*a6b0*/  @P1 STG.E.U16 desc[UR18][R12.64], R15 ;  /* 0x0000000f0c001986 */ /* 0x0005e2000c101512 */
[----:B------:R-:W-:-:S02]  /*a6c0*/  ISETP.LT.AND P1, PT, R64, UR15, !P0 ;  /* 0x0000000f40007c0c */ /* 0x000fc4000c721270 */
[----:B0-----:R-:W-:Y:S02]  /*a6d0*/  LEA.HI.X.SX32 R3, R18, R25, 0x1, P6 ;  /* 0x0000001912037211 */ /* 0x001fe400030f0eff */
[C---:B------:R-:W-:Y:S02]  /*a6e0*/  LEA R18, P2, R0.reuse, R45, 0x1 ;  /* 0x0000002d00127211 */ /* 0x040fe400078408ff */
[----:B------:R-:W-:Y:S01]  /*a6f0*/  PRMT R17, R15, 0x7632, R17 ;  /* 0x000076320f117816 */ /* 0x000fe20000000011 */
[----:B--2---:R-:W-:Y:S01]  /*a700*/  IMAD R15, R61, UR5, RZ ;  /* 0x000000053d0f7c24 */ /* 0x004fe2000f8e02ff */
[----:B------:R-:W-:Y:S01]  /*a710*/  LEA.HI.X.SX32 R19, R0, R25, 0x1, P2 ;  /* 0x0000001900137211 */ /* 0x000fe200010f0eff */
[----:B------:R-:W-:Y:S01]  /*a720*/  IMAD R0, R64, UR5, RZ ;  /* 0x0000000540007c24 */ /* 0x000fe2000f8e02ff */
[----:B-1----:R-:W-:Y:S01]  /*a730*/  PRMT R13, R8, 0x7632, R13 ;  /* 0x00007632080d7816 */ /* 0x002fe2000000000d */
[----:B------:R0:W-:Y:S01]  /*a740*/  @P3 STG.E.U16 desc[UR18][R2.64], R17 ;  /* 0x0000001102003986 */ /* 0x0001e2000c101512 */
[----:B------:R-:W-:-:S02]  /*a750*/  ISETP.LT.AND P3, PT, R62, UR15, !P0 ;  /* 0x0000000f3e007c0c */ /* 0x000fc4000c761270 */
[C---:B------:R-:W-:Y:S01]  /*a760*/  LEA R16, P2, R0.reuse, R45, 0x1 ;  /* 0x0000002d00107211 */ /* 0x040fe200078408ff */
[----:B------:R1:W-:Y:S01]  /*a770*/  @P4 STG.E.U16 desc[UR18][R18.64], R8 ;  /* 0x0000000812004986 */ /* 0x0003e2000c101512 */
[----:B------:R-:W-:Y:S02]  /*a780*/  ISETP.LT.AND P4, PT, R63, UR15, !P0 ;  /* 0x0000000f3f007c0c */ /* 0x000fe4000c781270 */
[----:B0-----:R-:W-:Y:S01]  /*a790*/  LEA.HI.X.SX32 R17, R0, R25, 0x1, P2 ;  /* 0x0000001900117211 */ /* 0x001fe200010f0eff */
[----:B------:R-:W-:Y:S01]  /*a7a0*/  IMAD R0, R62, UR5, RZ ;  /* 0x000000053e007c24 */ /* 0x000fe2000f8e02ff */
[-C--:B------:R-:W-:Y:S01]  /*a7b0*/  LEA R2, P5, R14, R45.reuse, 0x1 ;  /* 0x0000002d0e027211 */ /* 0x080fe200078a08ff */
[----:B-1----:R-:W-:Y:S02]  /*a7c0*/  IMAD R8, R60, UR5, RZ ;  /* 0x000000053c087c24 */ /* 0x002fe4000f8e02ff */
[----:B------:R0:W-:Y:S01]  /*a7d0*/  @P1 STG.E.U16 desc[UR18][R16.64], R13 ;  /* 0x0000000d10001986 */ /* 0x0001e2000c101512 */
[----:B------:R-:W-:Y:S01]  /*a7e0*/  LEA R12, P6, R0, R45, 0x1 ;  /* 0x0000002d000c7211 */ /* 0x000fe200078c08ff */
[----:B------:R-:W-:Y:S01]  /*a7f0*/  IMAD R18, R58, UR5, RZ ;  /* 0x000000053a127c24 */ /* 0x000fe2000f8e02ff */
[----:B------:R-:W-:-:S02]  /*a800*/  LEA.HI.X.SX32 R3, R14, R25, 0x1, P5 ;  /* 0x000000190e037211 */ /* 0x000fc400028f0eff */
[----:B------:R-:W-:Y:S02]  /*a810*/  ISETP.LT.AND P2, PT, R61, UR15, !P0 ;  /* 0x0000000f3d007c0c */ /* 0x000fe4000c741270 */
[----:B------:R-:W-:Y:S01]  /*a820*/  ISETP.LT.AND P1, PT, R60, UR15, !P0 ;  /* 0x0000000f3c007c0c */ /* 0x000fe2000c721270 */
[----:B------:R1:W-:Y:S01]  /*a830*/  @P4 STG.E.U16 desc[UR18][R2.64], R9 ;  /* 0x0000000902004986 */ /* 0x0003e2000c101512 */
[----:B------:R-:W-:Y:S02]  /*a840*/  LEA R14, P5, R15, R45, 0x1 ;  /* 0x0000002d0f0e7211 */ /* 0x000fe400078a08ff */
[-C--:B0-----:R-:W-:Y:S01]  /*a850*/  LEA.HI.X.SX32 R13, R0, R25.reuse, 0x1, P6 ;  /* 0x00000019000d7211 */ /* 0x081fe200030f0eff */
[----:B------:R-:W-:Y:S01]  /*a860*/  IMAD R0, R59, UR5, RZ ;  /* 0x000000053b007c24 */ /* 0x000fe2000f8e02ff */
[----:B------:R-:W-:Y:S02]  /*a870*/  PRMT R17, R9, 0x7632, R17 ;  /* 0x0000763209117816 */ /* 0x000fe40000000011 */
[----:B------:R-:W-:-:S03]  /*a880*/  LEA.HI.X.SX32 R15, R15, R25, 0x1, P5 ;  /* 0x000000190f0f7211 */ /* 0x000fc600028f0eff */
[----:B------:R0:W-:Y:S01]  /*a890*/  @P3 STG.E.U16 desc[UR18][R12.64], R17 ;  /* 0x000000110c003986 */ /* 0x0001e2000c101512 */
[-C--:B------:R-:W-:Y:S02]  /*a8a0*/  LEA R16, P3, R8, R45.reuse, 0x1 ;  /* 0x0000002d08107211 */ /* 0x080fe400078608ff */
[----:B-1----:R-:W-:Y:S01]  /*a8b0*/  PRMT R3, R10, 0x7632, R3 ;  /* 0x000076320a037816 */ /* 0x002fe20000000003 */
[----:B------:R1:W-:Y:S01]  /*a8c0*/  @P2 STG.E.U16 desc[UR18][R14.64], R10 ;  /* 0x0000000a0e002986 */ /* 0x0003e2000c101512 */
[----:B------:R-:W-:Y:S02]  /*a8d0*/  LEA R2, P4, R0, R45, 0x1 ;  /* 0x0000002d00027211 */ /* 0x000fe400078808ff */
[----:B------:R-:W-:Y:S02]  /*a8e0*/  ISETP.LT.AND P2, PT, R58, UR15, !P0 ;  /* 0x0000000f3a007c0c */ /* 0x000fe4000c741270 */
[----:B0-----:R-:W-:Y:S01]  /*a8f0*/  LEA.HI.X.SX32 R17, R8, R25, 0x1, P3 ;  /* 0x0000001908117211 */ /* 0x001fe200018f0eff */
[----:B------:R-:W-:Y:S01]  /*a900*/  IMAD R13, R57, UR5, RZ ;  /* 0x00000005390d7c24 */ /* 0x000fe2000f8e02ff */
[----:B------:R-:W-:-:S02]  /*a910*/  ISETP.LT.AND P3, PT, R59, UR15, !P0 ;  /* 0x0000000f3b007c0c */ /* 0x000fc4000c761270 */
[C---:B------:R-:W-:Y:S01]  /*a920*/  LEA R8, P5, R18.reuse, R45, 0x1 ;  /* 0x0000002d12087211 */ /* 0x040fe200078a08ff */
[----:B------:R0:W-:Y:S01]  /*a930*/  @P1 STG.E.U16 desc[UR18][R16.64], R3 ;  /* 0x0000000310001986 */ /* 0x0001e2000c101512 */
[----:B------:R-:W-:Y:S02]  /*a940*/  ISETP.LT.AND P1, PT, R57, UR15, !P0 ;  /* 0x0000000f39007c0c */ /* 0x000fe4000c721270 */
[----:B------:R-:W-:Y:S02]  /*a950*/  LEA.HI.X.SX32 R9, R18, R25, 0x1, P5 ;  /* 0x0000001912097211 */ /* 0x000fe400028f0eff */
[C---:B------:R-:W-:Y:S02]  /*a960*/  LEA R12, P5, R13.reuse, R45, 0x1 ;  /* 0x0000002d0d0c7211 */ /* 0x040fe400078a08ff */
[----:B-1----:R-:W-:Y:S02]  /*a970*/  PRMT R10, R4, 0x7632, R10 ;  /* 0x00007632040a7816 */ /* 0x002fe4000000000a */
[----:B------:R-:W-:-:S02]  /*a980*/  LEA.HI.X.SX32 R13, R13, R25, 0x1, P5 ;  /* 0x000000190d0d7211 */ /* 0x000fc400028f0eff */
[----:B0-----:R-:W-:Y:S01]  /*a990*/  LEA.HI.X.SX32 R3, R0, R25, 0x1, P4 ;  /* 0x0000001900037211 */ /* 0x001fe200020f0eff */
[C---:B------:R-:W-:Y:S01]  /*a9a0*/  IMAD R0, R56.reuse, UR5, RZ ;  /* 0x0000000538007c24 */ /* 0x040fe2000f8e02ff */
[----:B------:R-:W-:Y:S01]  /*a9b0*/  ISETP.LT.AND P4, PT, R56, UR15, !P0 ;  /* 0x0000000f38007c0c */ /* 0x000fe2000c781270 */
[----:B------:R-:W-:Y:S02]  /*a9c0*/  IMAD R16, R42, UR5, RZ ;  /* 0x000000052a107c24 */ /* 0x000fe4000f8e02ff */
[----:B------:R0:W-:Y:S01]  /*a9d0*/  @P3 STG.E.U16 desc[UR18][R2.64], R11 ;  /* 0x0000000b02003986 */ /* 0x0001e2000c101512 */
[----:B------:R-:W-:-:S04]  /*a9e0*/  LEA R14, P3, R0, R45, 0x1 ;  /* 0x0000002d000e7211 */ /* 0x000fc800078608ff */
[----:B------:R-:W-:Y:S01]  /*a9f0*/  LEA.HI.X.SX32 R15, R0, R25, 0x1, P3 ;  /* 0x00000019000f7211 */ /* 0x000fe200018f0eff */
[----:B------:R-:W-:Y:S01]  /*aa00*/  IMAD R0, R55, UR5, RZ ;  /* 0x0000000537007c24 */ /* 0x000fe2000f8e02ff */
[----:B------:R-:W-:Y:S02]  /*aa10*/  ISETP.LT.AND P3, PT, R43, UR15, !P0 ;  /* 0x0000000f2b007c0c */ /* 0x000fe4000c761270 */
[----:B0-----:R-:W-:Y:S01]  /*aa20*/  PRMT R3, R11, 0x7632, R3 ;  /* 0x000076320b037816 */ /* 0x001fe20000000003 */
[----:B------:R-:W-:Y:S01]  /*aa30*/  IMAD R11, R43, UR5, RZ ;  /* 0x000000052b0b7c24 */ /* 0x000fe2000f8e02ff */
[----:B------:R-:W-:-:S03]  /*aa40*/  LEA R2, P6, R0, R45, 0x1 ;  /* 0x0000002d00027211 */ /* 0x000fc600078c08ff */
[----:B------:R0:W-:Y:S01]  /*aa50*/  @P2 STG.E.U16 desc[UR18][R8.64], R3 ;  /* 0x0000000308002986 */ /* 0x0001e2000c101512 */
[----:B------:R-:W-:-:S03]  /*aa60*/  ISETP.LT.AND P2, PT, R42, UR15, !P0 ;  /* 0x0000000f2a007c0c */ /* 0x000fc6000c741270 */
[----:B------:R1:W-:Y:S01]  /*aa70*/  @P1 STG.E.U16 desc[UR18][R12.64], R4 ;  /* 0x000000040c001986 */ /* 0x0003e2000c101512 */
[----:B------:R-:W-:-:S03]  /*aa80*/  ISETP.LT.AND P1, PT, R54, UR15, !P0 ;  /* 0x0000000f36007c0c */ /* 0x000fc6000c721270 */
[----:B------:R2:W-:Y:S01]  /*aa90*/  @P4 STG.E.U16 desc[UR18][R14.64], R10 ;  /* 0x0000000a0e004986 */ /* 0x0005e2000c101512 */
[----:B------:R-:W-:-:S03]  /*aaa0*/  ISETP.LT.AND P4, PT, R55, UR15, !P0 ;  /* 0x0000000f37007c0c */ /* 0x000fc6000c781270 */
[----:B------:R-:W3:Y:S01]  /*aab0*/  LDS.128 R40, [R41+0x1000] ;  /* 0x0010000029287984 */ /* 0x000ee20000000c00 */
[C---:B0-----:R-:W-:Y:S02]  /*aac0*/  LEA R8, P5, R11.reuse, R45, 0x1 ;  /* 0x0000002d0b087211 */ /* 0x041fe400078a08ff */
[-C--:B------:R-:W-:Y:S01]  /*aad0*/  LEA.HI.X.SX32 R3, R0, R25.reuse, 0x1, P6 ;  /* 0x0000001900037211 */ /* 0x080fe200030f0eff */
[----:B------:R-:W-:Y:S01]  /*aae0*/  IMAD R0, R54, UR5, RZ ;  /* 0x0000000536007c24 */ /* 0x000fe2000f8e02ff */
[----:B------:R-:W-:Y:S02]  /*aaf0*/  LEA.HI.X.SX32 R9, R11, R25, 0x1, P5 ;  /* 0x000000190b097211 */ /* 0x000fe400028f0eff */
[----:B-1----:R-:W-:Y:S01]  /*ab00*/  PRMT R4, R5, 0x7632, R4 ;  /* 0x0000763205047816 */ /* 0x002fe20000000004 */
[----:B--2---:R-:W-:Y:S01]  /*ab10*/  IMAD R14, R52, UR5, RZ ;  /* 0x00000005340e7c24 */ /* 0x004fe2000f8e02ff */
[----:B------:R-:W-:Y:S01]  /*ab20*/  LEA R10, P6, R16, R45, 0x1 ;  /* 0x0000002d100a7211 */ /* 0x000fe200078c08ff */
[----:B------:R0:W-:Y:S01]  /*ab30*/  @P4 STG.E.U16 desc[UR18][R2.64], R5 ;  /* 0x0000000502004986 */ /* 0x0001e2000c101512 */
[----:B------:R-:W-:-:S02]  /*ab40*/  IMAD R15, R44, UR5, RZ ;  /* 0x000000052c0f7c24 */ /* 0x000fc4000f8e02ff */
[----:B------:R-:W-:Y:S01]  /*ab50*/  LEA.HI.X.SX32 R11, R16, R25, 0x1, P6 ;  /* 0x00000019100b7211 */ /* 0x000fe200030f0eff */
[----:B------:R1:W-:Y:S01]  /*ab60*/  @P3 STG.E.U16 desc[UR18][R8.64], R4 ;  /* 0x0000000408003986 */ /* 0x0003e2000c101512 */
[----:B------:R-:W-:-:S03]  /*ab70*/  LEA R12, P3, R0, R45, 0x1 ;  /* 0x0000002d000c7211 */ /* 0x000fc600078608ff */
[----:B------:R-:W-:Y:S01]  /*ab80*/  @P2 STG.E.U16 desc[UR18][R10.64], R6 ;  /* 0x000000060a002986 */ /* 0x000fe2000c101512 */
[----:B------:R-:W-:Y:S01]  /*ab90*/  LEA.HI.X.SX32 R13, R0, R25, 0x1, P3 ;  /* 0x00000019000d7211 */ /* 0x000fe200018f0eff */
[C---:B------:R-:W-:Y:S01]  /*aba0*/  IMAD R0, R53.reuse, UR5, RZ ;  /* 0x0000000535007c24 */ /* 0x040fe2000f8e02ff */
[----:B------:R-:W-:Y:S02]  /*abb0*/  ISETP.LT.AND P3, PT, R53, UR15, !P0 ;  /* 0x0000000f35007c0c */ /* 0x000fe4000c761270 */
[----:B0-----:R-:W-:Y:S02]  /*abc0*/  PRMT R3, R6, 0x7632, R3 ;  /* 0x0000763206037816 */ /* 0x001fe40000000003 */
[-C--:B------:R-:W-:Y:S01]  /*abd0*/  LEA R2, P4, R0, R45.reuse, 0x1 ;  /* 0x0000002d00027211 */ /* 0x080fe200078808ff */
[----:B-1----:R-:W-:Y:S01]  /*abe0*/  IMAD R9, R51, UR5, RZ ;  /* 0x0000000533097c24 */ /* 0x002fe2000f8e02ff */
[----:B------:R-:W-:Y:S01]  /*abf0*/  ISETP.LT.AND P2, PT, R52, UR15, !P0 ;  /* 0x0000000f34007c0c */ /* 0x000fe2000c741270 */
[----:B------:R0:W-:Y:S01]  /*ac00*/  @P1 STG.E.U16 desc[UR18][R12.64], R3 ;  /* 0x000000030c001986 */ /* 0x0001e2000c101512 */
[----:B------:R-:W-:-:S02]  /*ac10*/  LEA R4, P5, R14, R45, 0x1 ;  /* 0x0000002d0e047211 */ /* 0x000fc400078a08ff */
[----:B------:R-:W-:Y:S02]  /*ac20*/  ISETP.LT.AND P1, PT, R51, UR15, !P0 ;  /* 0x0000000f33007c0c */ /* 0x000fe4000c721270 */
[----:B------:R-:W-:Y:S01]  /*ac30*/  LEA.HI.X.SX32 R5, R14, R25, 0x1, P5 ;  /* 0x000000190e057211 */ /* 0x000fe200028f0eff */
[----:B------:R-:W-:Y:S01]  /*ac40*/  IMAD R14, R46, UR5, RZ ;  /* 0x000000052e0e7c24 */ /* 0x000fe2000f8e02ff */
[----:B------:R-:W-:-:S04]  /*ac50*/  LEA R8, P5, R9, R45, 0x1 ;  /* 0x0000002d09087211 */ /* 0x000fc800078a08ff */
[-C--:B------:R-:W-:Y:S01]  /*ac60*/  LEA.HI.X.SX32 R9, R9, R25.reuse, 0x1, P5 ;  /* 0x0000001909097211 */ /* 0x080fe200028f0eff */
[----:B0-----:R-:W-:Y:S01]  /*ac70*/  IMAD R12, R47, UR5, RZ ;  /* 0x000000052f0c7c24 */ /* 0x001fe2000f8e02ff */
[----:B------:R-:W-:Y:S01]  /*ac80*/  LEA.HI.X.SX32 R3, R0, R25, 0x1, P4 ;  /* 0x0000001900037211 */ /* 0x000fe200020f0eff */
[C---:B------:R-:W-:Y:S01]  /*ac90*/  IMAD R0, R50.reuse, UR5, RZ ;  /* 0x0000000532007c24 */ /* 0x040fe2000f8e02ff */
[----:B------:R-:W-:Y:S01]  /*aca0*/  ISETP.LT.AND P4, PT, R50, UR15, !P0 ;  /* 0x0000000f32007c0c */ /* 0x000fe2000c781270 */
[----:B------:R-:W-:Y:S01]  /*acb0*/  IMAD R13, R69, UR5, RZ ;  /* 0x00000005450d7c24 */ /* 0x000fe2000f8e02ff */
[----:B---3--:R-:W-:Y:S01]  /*acc0*/  PRMT R6, R40, 0x7632, R6 ;  /* 0x0000763228067816 */ /* 0x008fe20000000006 */
[----:B------:R0:W-:Y:S01]  /*acd0*/  @P3 STG.E.U16 desc[UR18][R2.64], R7 ;  /* 0x0000000702003986 */ /* 0x0001e2000c101512 */
[----:B------:R-:W-:Y:S02]  /*ace0*/  LEA R10, P3, R0, R45, 0x1 ;  /* 0x0000002d000a7211 */ /* 0x000fe400078608ff */
[----:B------:R-:W-:-:S02]  /*acf0*/  ISETP.LT.AND P5, PT, R49, UR15, !P0 ;  /* 0x0000000f31007c0c */ /* 0x000fc4000c7a1270 */
[----:B------:R-:W-:Y:S01]  /*ad00*/  LEA.HI.X.SX32 R11, R0, R25, 0x1, P3 ;  /* 0x00000019000b7211 */ /* 0x000fe200018f0eff */
[----:B------:R-:W-:Y:S01]  /*ad10*/  IMAD R0, R49, UR5, RZ ;  /* 0x0000000531007c24 */ /* 0x000fe2000f8e02ff */
[----:B------:R-:W-:Y:S02]  /*ad20*/  ISETP.LT.AND P3, PT, R47, UR15, !P0 ;  /* 0x0000000f2f007c0c */ /* 0x000fe4000c761270 */
[----:B0-----:R-:W-:Y:S01]  /*ad30*/  PRMT R3, R7, 0x7632, R3 ;  /* 0x0000763207037816 */ /* 0x001fe20000000003 */
[----:B------:R-:W-:Y:S01]  /*ad40*/  IMAD R7, R48, UR5, RZ ;  /* 0x0000000530077c24 */ /* 0x000fe2000f8e02ff */
[----:B------:R-:W-:-:S03]  /*ad50*/  LEA R2, P6, R0, R45, 0x1 ;  /* 0x0000002d00027211 */ /* 0x000fc600078c08ff */
[----:B------:R0:W-:Y:S04]  /*ad60*/  @P2 STG.E.U16 desc[UR18][R4.64], R3 ;  /* 0x0000000304002986 */ /* 0x0001e8000c101512 */
[----:B------:R1:W-:Y:S04]  /*ad70*/  @P1 STG.E.U16 desc[UR18][R8.64], R40 ;  /* 0x0000002808001986 */ /* 0x0003e8000c101512 */
[----:B------:R2:W-:Y:S01]  /*ad80*/  @P4 STG.E.U16 desc[UR18][R10.64], R6 ;  /* 0x000000060a004986 */ /* 0x0005e2000c101512 */
[----:B------:R-:W-:Y:S02]  /*ad90*/  ISETP.LT.AND P4, PT, R48, UR15, !P0 ;  /* 0x0000000f30007c0c */ /* 0x000fe4000c781270 */
[----:B0-----:R-:W-:-:S02]  /*ada0*/  LEA R4, P1, R7, R45, 0x1 ;  /* 0x0000002d07047211 */ /* 0x001fc400078208ff */
[-C--:B------:R-:W-:Y:S02]  /*adb0*/  LEA.HI.X.SX32 R3, R0, R25.reuse, 0x1, P6 ;  /* 0x0000001900037211 */ /* 0x080fe400030f0eff */
[----:B------:R-:W-:Y:S02]  /*adc0*/  LEA.HI.X.SX32 R5, R7, R25, 0x1, P1 ;  /* 0x0000001907057211 */ /* 0x000fe400008f0eff */
[-C--:B-1----:R-:W-:Y:S01]  /*add0*/  LEA R8, P6, R13, R45.reuse, 0x1 ;  /* 0x0000002d0d087211 */ /* 0x082fe200078c08ff */
[----:B------:R0:W-:Y:S01]  /*ade0*/  @P5 STG.E.U16 desc[UR18][R2.64], R41 ;  /* 0x0000002902005986 */ /* 0x0001e2000c101512 */
[-C--:B--2---:R-:W-:Y:S02]  /*adf0*/  LEA R6, P2, R12, R45.reuse, 0x1 ;  /* 0x0000002d0c067211 */ /* 0x084fe400078408ff */
[----:B------:R-:W-:Y:S02]  /*ae00*/  LEA R10, P1, R14, R45, 0x1 ;  /* 0x0000002d0e0a7211 */ /* 0x000fe400078208ff */
[----:B------:R-:W-:-:S02]  /*ae10*/  LEA.HI.X.SX32 R7, R12, R25, 0x1, P2 ;  /* 0x000000190c077211 */ /* 0x000fc400010f0eff */
[-C--:B------:R-:W-:Y:S02]  /*ae20*/  LEA.HI.X.SX32 R11, R14, R25.reuse, 0x1, P1 ;  /* 0x000000190e0b7211 */ /* 0x080fe400008f0eff */
[----:B------:R-:W-:Y:S02]  /*ae30*/  ISETP.LT.AND P2, PT, R69, UR15, !P0 ;  /* 0x0000000f45007c0c */ /* 0x000fe4000c741270 */
[----:B------:R-:W-:Y:S02]  /*ae40*/  ISETP.LT.AND P1, PT, R44, UR15, !P0 ;  /* 0x0000000f2c007c0c */ /* 0x000fe4000c721270 */
[----:B------:R-:W-:Y:S02]  /*ae50*/  ISETP.LT.AND P0, PT, R46, UR15, !P0 ;  /* 0x0000000f2e007c0c */ /* 0x000fe4000c701270 */
[----:B------:R-:W-:Y:S02]  /*ae60*/  PRMT R0, R41, 0x7632, R0 ;  /* 0x0000763229007816 */ /* 0x000fe40000000000 */
[----:B------:R-:W-:-:S02]  /*ae70*/  LEA.HI.X.SX32 R9, R13, R25, 0x1, P6 ;  /* 0x000000190d097211 */ /* 0x000fc400030f0eff */
[C---:B------:R-:W-:Y:S01]  /*ae80*/  LEA R12, P6, R15.reuse, R45, 0x1 ;  /* 0x0000002d0f0c7211 */ /* 0x040fe200078c08ff */
[----:B------:R1:W-:Y:S01]  /*ae90*/  @P4 STG.E.U16 desc[UR18][R4.64], R0 ;  /* 0x0000000004004986 */ /* 0x0003e2000c101512 */
[----:B0-----:R-:W-:Y:S02]  /*aea0*/  PRMT R3, R42, 0x7632, R3 ;  /* 0x000076322a037816 */ /* 0x001fe40000000003 */
[----:B------:R-:W-:Y:S01]  /*aeb0*/  LEA.HI.X.SX32 R13, R15, R25, 0x1, P6 ;  /* 0x000000190f0d7211 */ /* 0x000fe200030f0eff */
[----:B------:R0:W-:Y:S04]  /*aec0*/  @P3 STG.E.U16 desc[UR18][R6.64], R42 ;  /* 0x0000002a06003986 */ /* 0x0001e8000c101512 */
[----:B------:R0:W-:Y:S01]  /*aed0*/  @P2 STG.E.U16 desc[UR18][R8.64], R3 ;  /* 0x0000000308002986 */ /* 0x0001e2000c101512 */
[----:B-1----:R-:W-:-:S03]  /*aee0*/  PRMT R5, R43, 0x7632, R5 ;  /* 0x000076322b057816 */ /* 0x002fc60000000005 */
[----:B------:R0:W-:Y:S04]  /*aef0*/  @P0 STG.E.U16 desc[UR18][R10.64], R43 ;  /* 0x0000002b0a000986 */ /* 0x0001e8000c101512 */
[----:B------:R0:W-:Y:S01]  /*af00*/  @P1 STG.E.U16 desc[UR18][R12.64], R5 ;  /* 0x000000050c001986 */ /* 0x0001e2000c101512 */
[----:B------:R-:W-:Y:S06]  /*af10*/  BAR.SYNC.DEFER_BLOCKING 0x0 ;  /* 0x0000000000007b1d */ /* 0x000fec0000010000 */
[----:B------:R-:W-:Y:S05]  /*af20*/  BRA.U UP0, `(.L_x_19) ;  /* 0x00000001009c7547 */ /* 0x000fea000b800000 */
[----:B------:R-:W1:Y:S01]  /*af30*/  S2UR UR5, SR_CgaCtaId ;  /* 0x00000000000579c3 */ /* 0x000e620000008800 */
[----:B------:R-:W-:Y:S01]  /*af40*/  NOP ;  /* 0x0000000000007918 */ /* 0x000fe20000000000 */
[----:B------:R-:W-:Y:S01]  /*af50*/  UMOV UR4, 0x50 ;  /* 0x0000005000047882 */ /* 0x000fe20000000000 */
[----:B------:R-:W-:Y:S02]  /*af60*/  IMAD.U32 R0, RZ, RZ, UR24 ;  /* 0x00000018ff007e24 */ /* 0x000fe4000f8e00ff */
[----:B0-----:R-:W-:-:S03]  /*af70*/  IMAD.MOV.U32 R3, RZ, RZ, 0x1 ;  /* 0x00000001ff037424 */ /* 0x001fc600078e00ff */
[----:B------:R-:W-:-:S04]  /*af80*/  LOP3.LUT R0, R0, 0xffff, RZ, 0xc0, !PT ;  /* 0x0000ffff00007812 */ /* 0x000fc800078ec0ff */
[----:B------:R-:W-:-:S05]  /*af90*/  SHF.R.U32.HI R0, RZ, 0x5, R0 ;  /* 0x00000005ff007819 */ /* 0x000fca0000011600 */
[----:B------:R-:W-:Y:S01]  /*afa0*/  VIADD R2, R0, 0x10 ;  /* 0x0000001000027836 */ /* 0x000fe20000000000 */
[----:B------:R-:W-:Y:S01]  /*afb0*/  SHF.L.U32 R0, R3, R0, RZ ;  /* 0x0000000003007219 */ /* 0x000fe200000006ff */
[----:B-1----:R-:W-:-:S03]  /*afc0*/  ULEA UR6, UR5, UR4, 0x18 ;  /* 0x0000000405067291 */ /* 0x002fc6000f8ec0ff */
[----:B------:R-:W-:-:S04]  /*afd0*/  SHF.L.U32 R3, R3, R2, RZ ;  /* 0x0000000203037219 */ /* 0x000fc800000006ff */
[----:B------:R-:W-:Y:S02]  /*afe0*/  LOP3.LUT R0, R3, R0, RZ, 0xfc, !PT ;  /* 0x0000000003007212 */ /* 0x000fe400078efcff */
[----:B------:R-:W0:Y:S02]  /*aff0*/  LDS R5, [UR6] ;  /* 0x00000006ff057984 */ /* 0x000e240008000800 */
[C---:B------:R-:W-:Y:S02]  /*b000*/  LOP3.LUT R2, R0.reuse, 0xffff, RZ, 0xc0, !PT ;  /* 0x0000ffff00027812 */ /* 0x040fe400078ec0ff */
[----:B0-----:R-:W-:-:S04]  /*b010*/  LOP3.LUT R3, R0, 0xffff, R5, 0x80, !PT ;  /* 0x0000ffff00037812 */ /* 0x001fc800078e8005 */
[----:B------:R-:W-:-:S13]  /*b020*/  ISETP.NE.AND P0, PT, R3, R2, PT ;  /* 0x000000020300720c */ /* 0x000fda0003f05270 */
[----:B------:R-:W-:Y:S05]  /*b030*/  @P0 BRA `(.L_x_20) ;  /* 0x0000000000500947 */ /* 0x000fea0003800000 */
[----:B------:R-:W-:Y:S02]  /*b040*/  SHF.R.U32.HI R5, RZ, 0x10, R5 ;  /* 0x00000010ff057819 */ /* 0x000fe40000011605 */
[----:B------:R-:W-:-:S04]  /*b050*/  SHF.R.U32.HI R2, RZ, 0x10, R0 ;  /* 0x00000010ff027819 */ /* 0x000fc80000011600 */
[----:B------:R-:W-:-:S04]  /*b060*/  LOP3.LUT R5, R5, R2, RZ, 0xc0, !PT ;  /* 0x0000000205057212 */ /* 0x000fc800078ec0ff */
[----:B------:R-:W-:-:S13]  /*b070*/  ISETP.NE.AND P0, PT, R5, R2, PT ;  /* 0x000000020500720c */ /* 0x000fda0003f05270 */
[----:B------:R-:W-:Y:S05]  /*b080*/  @P0 BRA `(.L_x_21) ;  /* 0x0000000000300947 */ /* 0x000fea0003800000 */
[----:B------:R-:W-:Y:S01]  /*b090*/  R2UR UR4, R0 ;  /* 0x00000000000472ca */ /* 0x000fe200000e0000 */
[----:B------:R-:W-:Y:S01]  /*b0a0*/  VOTEU.ANY UR5, UPT, PT ;  /* 0x0000000000057886 */ /* 0x000fe200038e0100 */
[----:B------:R-:W0:Y:S01]  /*b0b0*/  S2R R0, SR_LANEID ;  /* 0x0000000000007919 */ /* 0x000e220000000000 */
[----:B------:R-:W-:-:S10]  /*b0c0*/  UFLO.U32 UR5, UR5 ;  /* 0x00000005000572bd */ /* 0x000fd400080e0000 */
[----:B------:R-:W-:-:S06]  /*b0d0*/  ULOP3.LUT UR4, URZ, UR4, URZ, 0x33, !UPT ;  /* 0x00000004ff047292 */ /* 0x000fcc000f8e33ff */
[----:B------:R-:W-:-:S04]  /*b0e0*/  IMAD.U32 R2, RZ, RZ, UR4 ;  /* 0x00000004ff027e24 */ /* 0x000fc8000f8e00ff */
[----:B------:R-:W1:Y:S02]  /*b0f0*/  REDUX UR7, R2 ;  /* 0x00000000020773c4 */ /* 0x000e640000000000 */
[----:B------:R2:W-:Y:S01]  /*b100*/  UTCATOMSWS.AND URZ, UR4 ;  /* 0x0000000400ff79e3 */ /* 0x0005e20008000000 */
[----:B0-----:R-:W-:Y:S01]  /*b110*/  ISETP.EQ.U32.AND P0, PT, R0, UR5, PT ;  /* 0x0000000500007c0c */ /* 0x001fe2000bf02070 */
[----:B-1----:R-:W-:-:S12]  /*b120*/  IMAD.U32 R0, RZ, RZ, UR7 ;  /* 0x00000007ff007e24 */ /* 0x002fd8000f8e00ff */
[----:B------:R2:W-:Y:S01]  /*b130*/  @P0 ATOMS.AND RZ, [UR6], R0 ;  /* 0x00000000ffff098c */ /* 0x0005e2000a800006 */
[----:B------:R-:W-:Y:S05]  /*b140*/  BRA `(.L_x_19) ;  /* 0x0000000000147947 */ /* 0x000fea0003800000 */
.L_x_21:
[----:B------:R-:W-:-:S07]  /*b150*/  MOV R2, 0xb170 ;  /* 0x0000b17000027802 */ /* 0x000fce0000000f00 */
[----:B------:R-:W-:Y:S05]  /*b160*/  CALL.REL.NOINC `($__internal_0_$__cuda_sm10x_tcgen05_guardrail_trap_col_being_dealloced_not_returned_by_alloc) ;  /* 0x00000000005c7944 */ /* 0x000fea0003c00000 */
[----:B------:R-:W-:Y:S05]  /*b170*/  BRA `(.L_x_19) ;  /* 0x0000000000087947 */ /* 0x000fea0003800000 */
.L_x_20:
[----:B------:R-:W-:-:S07]  /*b180*/  MOV R2, 0xb1a0 ;  /* 0x0000b1a000027802 */ /* 0x000fce0000000f00 */
[----:B------:R-:W-:Y:S05]  /*b190*/  CALL.REL.NOINC `($__internal_2_$__cuda_sm10x_tcgen05_guardrail_trap_unallocated_columns_being_dealloced) ;  /* 0x0000000000687944 */ /* 0x000fea0003c00000 */
.L_x_19:
[----:B------:R-:W-:Y:S01]  /*b1a0*/  NOP ;  /* 0x0000000000007918 */ /* 0x000fe20000000000 */
[----:B--2---:R-:W-:Y:S05]  /*b1b0*/  EXIT ;  /* 0x000000000000794d */ /* 0x004fea0003800000 */
.L_x_7:
[----:B------:R-:W-:-:S07]  /*b1c0*/  IMAD.MOV.U32 R3, RZ, RZ, R2 ;  /* 0x000000ffff037224 */ /* 0x000fce00078e0002 */
.L_x_22:
[----:B-1----:R1:W2:Y:S02]  /*b1d0*/  SYNCS.PHASECHK.TRANS64.TRYWAIT P1, [R7+URZ], R3 ;  /* 0x00000003070075a7 */ /* 0x0022a400080211ff */
[----:B--2---:R-:W-:Y:S05]  /*b1e0*/  @!P1 NANOSLEEP.SYNCS 0x989680 ;  /* 0x009896800000995d */ /* 0x004fea0003900000 */
[----:B------:R-:W2:Y:S02]  /*b1f0*/  @!P1 SYNCS.PHASECHK.TRANS64 P1, [R7+URZ], R3 ;  /* 0x00000003070095a7 */ /* 0x000ea400080210ff */
[----:B--2---:R-:W-:Y:S05]  /*b200*/  @!P1 BRA `(.L_x_22) ;  /* 0xfffffffc00f09947 */ /* 0x004fea000383ffff */
[----:B------:R-:W-:Y:S05]  /*b210*/  BRA `(.L_x_6) ;  /* 0xffffff5000487947 */ /* 0x000fea000383ffff */
.L_x_10:
[----:B------:R-:W-:-:S07]  /*b220*/  IMAD.MOV.U32 R3, RZ, RZ, R2 ;  /* 0x000000ffff037224 */ /* 0x000fce00078e0002 */
.L_x_23:
[----:B-1----:R1:W2:Y:S02]  /*b230*/  SYNCS.PHASECHK.TRANS64.TRYWAIT P0, [R9+URZ], R3 ;  /* 0x00000003090075a7 */ /* 0x0022a400080011ff */
[----:B--2---:R-:W-:Y:S05]  /*b240*/  @!P0 NANOSLEEP.SYNCS 0x989680 ;  /* 0x009896800000895d */ /* 0x004fea0003900000 */
[----:B------:R-:W2:Y:S02]  /*b250*/  @!P0 SYNCS.PHASECHK.TRANS64 P0, [R9+URZ], R3 ;  /* 0x00000003090085a7 */ /* 0x000ea400080010ff */
[----:B--2---:R-:W-:Y:S05]  /*b260*/  @!P0 BRA `(.L_x_23) ;  /* 0xfffffffc00f08947 */ /* 0x004fea000383ffff */
[----:B------:R-:W-:Y:S05]  /*b270*/  BRA `(.L_x_9) ;  /* 0xffffff5000a87947 */ /* 0x000fea000383ffff */
.L_x_14:
[----:B------:R-:W0:Y:S02]  /*b280*/  SYNCS.PHASECHK.TRANS64.TRYWAIT P2, [UR10], R6 ;  /* 0x00000006ff0075a7 */ /* 0x000e24000804110a */
[----:B0-----:R-:W-:Y:S05]  /*b290*/  @!P2 BRA `(.L_x_14) ;  /* 0xfffffffc00f8a947 */ /* 0x001fea000383ffff */
[----:B------:R-:W-:Y:S05]  /*b2a0*/  BRA `(.L_x_24) ;  /* 0xffffffbc006c7947 */ /* 0x000fea000383ffff */
.L_x_18:
[----:B------:R-:W0:Y:S02]  /*b2b0*/  SYNCS.PHASECHK.TRANS64.TRYWAIT P0, [UR10], R0 ;  /* 0x00000000ff0075a7 */ /* 0x000e24000800110a */
[----:B0-----:R-:W-:Y:S05]  /*b2c0*/  @!P0 BRA `(.L_x_18) ;  /* 0xfffffffc00f88947 */ /* 0x001fea000383ffff */
[----:B------:R-:W-:Y:S05]  /*b2d0*/  BRA `(.L_x_17) ;  /* 0xffffffe800f07947 */ /* 0x000fea000383ffff */
        .weak           $__internal_0_$__cuda_sm10x_tcgen05_guardrail_trap_col_being_dealloced_not_returned_by_alloc
        .type           $__internal_0_$__cuda_sm10x_tcgen05_guardrail_trap_col_being_dealloced_not_returned_by_alloc,@function
        .size           $__internal_0_$__cuda_sm10x_tcgen05_guardrail_trap_col_being_dealloced_not_returned_by_alloc,($__internal_1_$__cuda_sm10x_tcgen05_guardrail_trap_phase_invalid_during_alloc - $__internal_0_$__cuda_sm10x_tcgen05_guardrail_trap_col_being_dealloced_not_returned_by_alloc)
$__internal_0_$__cuda_sm10x_tcgen05_guardrail_trap_col_being_dealloced_not_returned_by_alloc:
[----:B------:R-:W-:Y:S05]  /*b2e0*/  BPT.TRAP 0x1 ;  /* 0x000000040000795c */ /* 0x000fea0000300000 */
[----:B------:R-:W-:-:S04]  /*b2f0*/  IMAD.MOV.U32 R3, RZ, RZ, 0x0 ;  /* 0x00000000ff037424 */ /* 0x000fc800078e00ff */
[----:B------:R-:W-:Y:S05]  /*b300*/  RET.REL.NODEC R2 `(matmul_kernel) ;  /* 0xffffff4c023c7950 */ /* 0x000fea0003c3ffff */
        .weak           $__internal_1_$__cuda_sm10x_tcgen05_guardrail_trap_phase_invalid_during_alloc
        .type           $__internal_1_$__cuda_sm10x_tcgen05_guardrail_trap_phase_invalid_during_alloc,@function
        .size           $__internal_1_$__cuda_sm10x_tcgen05_guardrail_trap_phase_invalid_during_alloc,($__internal_2_$__cuda_sm10x_tcgen05_guardrail_trap_unallocated_columns_being_dealloced - $__internal_1_$__cuda_sm10x_tcgen05_guardrail_trap_phase_invalid_during_alloc)
$__internal_1_$__cuda_sm10x_tcgen05_guardrail_trap_phase_invalid_during_alloc:
[----:B------:R-:W-:Y:S05]  /*b310*/  BPT.TRAP 0x1 ;  /* 0x000000040000795c */ /* 0x000fea0000300000 */
[----:B------:R-:W-:-:S04]  /*b320*/  IMAD.MOV.U32 R3, RZ, RZ, 0x0 ;  /* 0x00000000ff037424 */ /* 0x000fc800078e00ff */
[----:B------:R-:W-:Y:S05]  /*b330*/  RET.REL.NODEC R2 `(matmul_kernel) ;  /* 0xffffff4c02307950 */ /* 0x000fea0003c3ffff */
        .weak           $__internal_2_$__cuda_sm10x_tcgen05_guardrail_trap_unallocated_columns_being_dealloced
        .type           $__internal_2_$__cuda_sm10x_tcgen05_guardrail_trap_unallocated_columns_being_dealloced,@function
        .size           $__internal_2_$__cuda_sm10x_tcgen05_guardrail_trap_unallocated_columns_being_dealloced,(.L_x_28 - $__internal_2_$__cuda_sm10x_tcgen05_guardrail_trap_unallocated_columns_being_dealloced)
$__internal_2_$__cuda_sm10x_tcgen05_guardrail_trap_unallocated_columns_being_dealloced:
[----:B------:R-:W-:Y:S05]  /*b340*/  BPT.TRAP 0x1 ;  /* 0x000000040000795c */ /* 0x000fea0000300000 */
[----:B------:R-:W-:-:S04]  /*b350*/  IMAD.MOV.U32 R3, RZ, RZ, 0x0 ;  /* 0x00000000ff037424 */ /* 0x000fc800078e00ff */
[----:B------:R-:W-:Y:S05]  /*b360*/  RET.REL.NODEC R2 `(matmul_kernel) ;  /* 0xffffff4c02247950 */ /* 0x000fea0003c3ffff */
.L_x_25:
[----:B------:R-:W-:-:S00]  /*b370*/  BRA `(.L_x_25) ;  /* 0xfffffffc00fc7947 */ /* 0x000fc0000383ffff */
[----:B------:R-:W-:-:S00]  /*b380*/  NOP ;  /* 0x0000000000007918 */ /* 0x000fc00000000000 */
[----:B------:R-:W-:-:S00]  /*b390*/  NOP ;  /* 0x0000000000007918 */ /* 0x000fc00000000000 */
[----:B------:R-:W-:-:S00]  /*b3a0*/  NOP ;  /* 0x0000000000007918 */ /* 0x000fc00000000000 */
[----:B------:R-:W-:-:S00]  /*b3b0*/  NOP ;  /* 0x0000000000007918 */ /* 0x000fc00000000000 */
[----:B------:R-:W-:-:S00]  /*b3c0*/  NOP ;  /* 0x0000000000007918 */ /* 0x000fc00000000000 */
[----:B------:R-:W-:-:S00]  /*b3d0*/  NOP ;  /* 0x0000000000007918 */ /* 0x000fc00000000000 */
[----:B------:R-:W-:-:S00]  /*b3e0*/  NOP ;  /* 0x0000000000007918 */ /* 0x000fc00000000000 */
[----:B------:R-:W-:-:S00]  /*b3f0*/  NOP ;  /* 0x0000000000007918 */ /* 0x000fc00000000000 */
.L_x_28:


//--------------------- .nv.shared.matmul_kernel  --------------------------
	.section	.nv.shared.matmul_kernel,"aw",@nobits
	.sectionflags	@""
	.align	16
	.zero		1024


//--------------------- .nv.shared.reserved.0     --------------------------
	.section	.nv.shared.reserved.0,"aw",@nobits
	.align	8
	.weak		__nv_reservedSMEM_offset_0_alias
	.size		__nv_reservedSMEM_offset_0_alias, 0, 64
	.other		__nv_reservedSMEM_offset_0_alias,@"STO_CUDA_RESERVED_SHARED STV_DEFAULT"
__nv_reservedSMEM_offset_0_alias:
	.zero		0
.nv.shared.reserved.0:
	.zero		64
	.weak		__nv_reservedSMEM_allocation_phase
	.type		__nv_reservedSMEM_allocation_phase,@object
	.size		__nv_reservedSMEM_allocation_phase,(.L_0 - __nv_reservedSMEM_allocation_phase)
__nv_reservedSMEM_allocation_phase:
	.zero		1
.L_0:
	.zero		7
	.weak		__nv_reservedSMEM_devtool_atexit_pc
	.type		__nv_reservedSMEM_devtool_atexit_pc,@object
	.size		__nv_reservedSMEM_devtool_atexit_pc,(__nv_reservedSMEM_allocation_mask - __nv_reservedSMEM_devtool_atexit_pc)
__nv_reservedSMEM_devtool_atexit_pc:
	.zero		8
	.weak		__nv_reservedSMEM_allocation_mask
	.type		__nv_reservedSMEM_allocation_mask,@object
	.size		__nv_reservedSMEM_allocation_mask,(.L_2 - __nv_reservedSMEM_allocation_mask)
__nv_reservedSMEM_allocation_mask:
	.zero		4
.L_2:
	.zero		4
	.weak		__nv_reservedSMEM_tmem_allocation_pipeline_mbarrier
	.type		__nv_reservedSMEM_tmem_allocation_pipeline_mbarrier,@object
	.size		__nv_reservedSMEM_tmem_allocation_pipeline_mbarrier,(__nv_reservedSMEM_tmem_allocation_pipeline_mbarrier_parity - __nv_reservedSMEM_tmem_allocation_pipeline_mbarrier)
__nv_reservedSMEM_tmem_allocation_pipeline_mbarrier:
	.zero		8
	.weak		__nv_reservedSMEM_tmem_allocation_pipeline_mbarrier_parity
	.type		__nv_reservedSMEM_tmem_allocation_pipeline_mbarrier_parity,@object
	.size		__nv_reservedSMEM_tmem_allocation_pipeline_mbarrier_parity,(.L_4 - __nv_reservedSMEM_tmem_allocation_pipeline_mbarrier_parity)
__nv_reservedSMEM_tmem_allocation_pipeline_mbarrier_parity:
	.zero		4
.L_4:


//--------------------- .nv.constant0.matmul_kernel --------------------------
	.section	.nv.constant0.matmul_kernel,"a",@progbits
	.sectionflags	@""
	.align	4
.nv.constant0.matmul_kernel:
	.zero		976


//--------------------- SYMBOLS --------------------------

	.type		.nv.reservedSmem.offset0,@object
	.size		.nv.reservedSmem.offset0,0x4
	.type		.nv.reservedSmem.cap,@object
	.size		.nv.reservedSmem.cap,0x4
